	.target	sm_90a

	.elftype	@"ET_EXEC"


//--------------------- .note.nv.tkinfo           --------------------------
	.section	.note.nv.tkinfo,"",@"SHT_NOTE"
	.sectionflags	@"SHF_NOTE_NV_TKINFO"
	.tkinfo
        /*0018*/ 	.word	0x00000002
        /*0030*/ 	.string	""
        /*0030*/ 	.string	"ptxas"
        /*0030*/ 	.string	"Cuda compilation tools, release 13.0, V13.0.88"
        /*0030*/ 	.string	"Build cuda_13.0.r13.0/compiler.36424714_0"
        /*0030*/ 	.string	"-arch sm_90a -m 64 "



//--------------------- .note.nv.cuinfo           --------------------------
	.section	.note.nv.cuinfo,"",@"SHT_NOTE"
	.sectionflags	@"SHF_NOTE_NV_CUINFO"
        /*0018*/ 	.short	0x0002
        /*001a*/ 	.short	0x005a
        /*001c*/ 	.short	0x0082
	.zero		2


//--------------------- .nv.info                  --------------------------
	.section	.nv.info,"",@"SHT_CUDA_INFO"
	.align	4


	//----- nvinfo : EIATTR_REGCOUNT
	.align		4
        /*0000*/ 	.byte	0x04, 0x2f
        /*0002*/ 	.short	(.L_15 - .L_14)
	.align		4
.L_14:
        /*0004*/ 	.word	index@(_ZN7cutlass13device_kernelINS_4gemm6kernel13GemmUniversalIN4cute5tupleIJiiiiEEENS1_10collective13CollectiveMmaINS1_34MainloopSm90TmaGmmaWarpSpecializedILi5ENS5_IJNS4_1CILi1EEENSA_ILi2EEESB_EEENS1_35KernelTmaWarpSpecializedCooperativeEEENS5_IJNSA_ILi256EEENSA_ILi64EEESH_EEENS_10tfloat32_tENS5_IJlSB_lEEESJ_SK_NS4_8TiledMMAINS4_8MMA_AtomIJNS4_4SM904GMMA29MMA_64x64x8_F32TF32TF32_SS_TNILNSO_7ScaleInE1ELSQ_1EEEEEENS4_6LayoutINS5_IJSC_SB_SB_EEENS5_IJSB_NSA_ILi0EEESV_EEEEENS5_IJNS4_10UnderscoreESY_SY_EEEEENS4_23SM90_TMA_LOAD_MULTICASTENS4_14ComposedLayoutINS4_7SwizzleILi3ELi4ELi3EEENS4_18smem_ptr_flag_bitsILi32EEENST_INS5_IJNSA_ILi8EEENSA_ILi32EEEEEENS5_IJS18_SB_EEEEEEEvNS4_8identityENS4_13SM90_TMA_LOADES1C_vS1D_EENS_8epilogue10collective6detail29Sm90TmaWarpSpecializedAdapterINS1H_15DefaultEpilogueISJ_SK_SK_NS1G_6thread17LinearCombinationISJ_Li1EffLNS1L_9ScaleType4KindE0ELNS_15FloatRoundStyleE2ESJ_EENS1_15EpilogueDefaultEEEEEvvEEEEvNT_6ParamsE)
        /*0008*/ 	.word	0x000000a8


	//----- nvinfo : EIATTR_FRAME_SIZE
	.align		4
.L_15:
        /*000c*/ 	.byte	0x04, 0x11
        /*000e*/ 	.short	(.L_17 - .L_16)
	.align		4
.L_16:
        /*0010*/ 	.word	index@(_ZN7cutlass13device_kernelINS_4gemm6kernel13GemmUniversalIN4cute5tupleIJiiiiEEENS1_10collective13CollectiveMmaINS1_34MainloopSm90TmaGmmaWarpSpecializedILi5ENS5_IJNS4_1CILi1EEENSA_ILi2EEESB_EEENS1_35KernelTmaWarpSpecializedCooperativeEEENS5_IJNSA_ILi256EEENSA_ILi64EEESH_EEENS_10tfloat32_tENS5_IJlSB_lEEESJ_SK_NS4_8TiledMMAINS4_8MMA_AtomIJNS4_4SM904GMMA29MMA_64x64x8_F32TF32TF32_SS_TNILNSO_7ScaleInE1ELSQ_1EEEEEENS4_6LayoutINS5_IJSC_SB_SB_EEENS5_IJSB_NSA_ILi0EEESV_EEEEENS5_IJNS4_10UnderscoreESY_SY_EEEEENS4_23SM90_TMA_LOAD_MULTICASTENS4_14ComposedLayoutINS4_7SwizzleILi3ELi4ELi3EEENS4_18smem_ptr_flag_bitsILi32EEENST_INS5_IJNSA_ILi8EEENSA_ILi32EEEEEENS5_IJS18_SB_EEEEEEEvNS4_8identityENS4_13SM90_TMA_LOADES1C_vS1D_EENS_8epilogue10collective6detail29Sm90TmaWarpSpecializedAdapterINS1H_15DefaultEpilogueISJ_SK_SK_NS1G_6thread17LinearCombinationISJ_Li1EffLNS1L_9ScaleType4KindE0ELNS_15FloatRoundStyleE2ESJ_EENS1_15EpilogueDefaultEEEEEvvEEEEvNT_6ParamsE)
        /*0014*/ 	.word	0x00000000


	//----- nvinfo : EIATTR_MIN_STACK_SIZE
	.align		4
.L_17:
        /*0018*/ 	.byte	0x04, 0x12
        /*001a*/ 	.short	(.L_19 - .L_18)
	.align		4
.L_18:
        /*001c*/ 	.word	index@(_ZN7cutlass13device_kernelINS_4gemm6kernel13GemmUniversalIN4cute5tupleIJiiiiEEENS1_10collective13CollectiveMmaINS1_34MainloopSm90TmaGmmaWarpSpecializedILi5ENS5_IJNS4_1CILi1EEENSA_ILi2EEESB_EEENS1_35KernelTmaWarpSpecializedCooperativeEEENS5_IJNSA_ILi256EEENSA_ILi64EEESH_EEENS_10tfloat32_tENS5_IJlSB_lEEESJ_SK_NS4_8TiledMMAINS4_8MMA_AtomIJNS4_4SM904GMMA29MMA_64x64x8_F32TF32TF32_SS_TNILNSO_7ScaleInE1ELSQ_1EEEEEENS4_6LayoutINS5_IJSC_SB_SB_EEENS5_IJSB_NSA_ILi0EEESV_EEEEENS5_IJNS4_10UnderscoreESY_SY_EEEEENS4_23SM90_TMA_LOAD_MULTICASTENS4_14ComposedLayoutINS4_7SwizzleILi3ELi4ELi3EEENS4_18smem_ptr_flag_bitsILi32EEENST_INS5_IJNSA_ILi8EEENSA_ILi32EEEEEENS5_IJS18_SB_EEEEEEEvNS4_8identityENS4_13SM90_TMA_LOADES1C_vS1D_EENS_8epilogue10collective6detail29Sm90TmaWarpSpecializedAdapterINS1H_15DefaultEpilogueISJ_SK_SK_NS1G_6thread17LinearCombinationISJ_Li1EffLNS1L_9ScaleType4KindE0ELNS_15FloatRoundStyleE2ESJ_EENS1_15EpilogueDefaultEEEEEvvEEEEvNT_6ParamsE)
        /*0020*/ 	.word	0x00000000
.L_19:


//--------------------- .nv.compat                --------------------------
	.section	.nv.compat,"",@"SHT_CUDA_COMPAT_INFO"
	.align	4
        /*0000*/ 	.byte	0x02, 0x09, 0x01, 0x00, 0x02, 0x02, 0x04, 0x00, 0x02, 0x05, 0x05, 0x00, 0x03, 0x07, 0x01, 0x01
        /*0010*/ 	.byte	0x02, 0x03, 0x01, 0x00, 0x02, 0x06, 0x01, 0x00, 0x04, 0x0b, 0x08, 0x00, 0x00, 0x00, 0x00, 0x00
        /*0020*/ 	.byte	0x00, 0x00, 0x00, 0x00


//--------------------- .nv.info._ZN7cutlass13device_kernelINS_4gemm6kernel13GemmUniversalIN4cute5tupleIJiiiiEEENS1_10collective13CollectiveMmaINS1_34MainloopSm90TmaGmmaWarpSpecializedILi5ENS5_IJNS4_1CILi1EEENSA_ILi2EEESB_EEENS1_35KernelTmaWarpSpecializedCooperativeEEENS5_IJNSA_ILi256EEENSA_ILi64EEESH_EEENS_10tfloat32_tENS5_IJlSB_lEEESJ_SK_NS4_8TiledMMAINS4_8MMA_AtomIJNS4_4SM904GMMA29MMA_64x64x8_F32TF32TF32_SS_TNILNSO_7ScaleInE1ELSQ_1EEEEEENS4_6LayoutINS5_IJSC_SB_SB_EEENS5_IJSB_NSA_ILi0EEESV_EEEEENS5_IJNS4_10UnderscoreESY_SY_EEEEENS4_23SM90_TMA_LOAD_MULTICASTENS4_14ComposedLayoutINS4_7SwizzleILi3ELi4ELi3EEENS4_18smem_ptr_flag_bitsILi32EEENST_INS5_IJNSA_ILi8EEENSA_ILi32EEEEEENS5_IJS18_SB_EEEEEEEvNS4_8identityENS4_13SM90_TMA_LOADES1C_vS1D_EENS_8epilogue10collective6detail29Sm90TmaWarpSpecializedAdapterINS1H_15DefaultEpilogueISJ_SK_SK_NS1G_6thread17LinearCombinationISJ_Li1EffLNS1L_9ScaleType4KindE0ELNS_15FloatRoundStyleE2ESJ_EENS1_15EpilogueDefaultEEEEEvvEEEEvNT_6ParamsE --------------------------
	.section	.nv.info._ZN7cutlass13device_kernelINS_4gemm6kernel13GemmUniversalIN4cute5tupleIJiiiiEEENS1_10collective13CollectiveMmaINS1_34MainloopSm90TmaGmmaWarpSpecializedILi5ENS5_IJNS4_1CILi1EEENSA_ILi2EEESB_EEENS1_35KernelTmaWarpSpecializedCooperativeEEENS5_IJNSA_ILi256EEENSA_ILi64EEESH_EEENS_10tfloat32_tENS5_IJlSB_lEEESJ_SK_NS4_8TiledMMAINS4_8MMA_AtomIJNS4_4SM904GMMA29MMA_64x64x8_F32TF32TF32_SS_TNILNSO_7ScaleInE1ELSQ_1EEEEEENS4_6LayoutINS5_IJSC_SB_SB_EEENS5_IJSB_NSA_ILi0EEESV_EEEEENS5_IJNS4_10UnderscoreESY_SY_EEEEENS4_23SM90_TMA_LOAD_MULTICASTENS4_14ComposedLayoutINS4_7SwizzleILi3ELi4ELi3EEENS4_18smem_ptr_flag_bitsILi32EEENST_INS5_IJNSA_ILi8EEENSA_ILi32EEEEEENS5_IJS18_SB_EEEEEEEvNS4_8identityENS4_13SM90_TMA_LOADES1C_vS1D_EENS_8epilogue10collective6detail29Sm90TmaWarpSpecializedAdapterINS1H_15DefaultEpilogueISJ_SK_SK_NS1G_6thread17LinearCombinationISJ_Li1EffLNS1L_9ScaleType4KindE0ELNS_15FloatRoundStyleE2ESJ_EENS1_15EpilogueDefaultEEEEEvvEEEEvNT_6ParamsE,"",@"SHT_CUDA_INFO"
	.sectionflags	@""
	.align	4


	//----- nvinfo : EIATTR_CUDA_API_VERSION
	.align		4
        /*0000*/ 	.byte	0x04, 0x37
        /*0002*/ 	.short	(.L_21 - .L_20)
.L_20:
        /*0004*/ 	.word	0x00000082


	//----- nvinfo : EIATTR_KPARAM_INFO
	.align		4
.L_21:
        /*0008*/ 	.byte	0x04, 0x17
        /*000a*/ 	.short	(.L_23 - .L_22)
.L_22:
        /*000c*/ 	.word	0x00000000
        /*0010*/ 	.short	0x0000
        /*0012*/ 	.short	0x0070
        /*0014*/ 	.byte	0x00, 0xf0, 0x01, 0x10


	//----- nvinfo : EIATTR_SPARSE_MMA_MASK
	.align		4
.L_23:
        /*0018*/ 	.byte	0x03, 0x50
        /*001a*/ 	.short	0x0000


	//----- nvinfo : EIATTR_MAXREG_COUNT
	.align		4
        /*001c*/ 	.byte	0x03, 0x1b
        /*001e*/ 	.short	0x00a8


	//----- nvinfo : EIATTR_NUM_BARRIERS
	.align		4
        /*0020*/ 	.byte	0x02, 0x4c
        /*0022*/ 	.byte	0x01
	.zero		1


	//----- nvinfo : EIATTR_EXTERNS
	.align		4
        /*0024*/ 	.byte	0x04, 0x0f
        /*0026*/ 	.short	(.L_25 - .L_24)


	//   ....[0]....
	.align		4
.L_24:
        /*0028*/ 	.word	index@(__assertfail)


	//----- nvinfo : EIATTR_MERCURY_ISA_VERSION
	.align		4
.L_25:
        /*002c*/ 	.byte	0x03, 0x5f
        /*002e*/ 	.short	0x0101


	//----- nvinfo : EIATTR_INT_WARP_WIDE_INSTR_OFFSETS
	.align		4
        /*0030*/ 	.byte	0x04, 0x31
        /*0032*/ 	.short	(.L_27 - .L_26)


	//   ....[0]....
.L_26:
        /*0034*/ 	.word	0x000004a0


	//   ....[1]....
        /*0038*/ 	.word	0x000004c0


	//   ....[2]....
        /*003c*/ 	.word	0x00000650


	//   ....[3]....
        /*0040*/ 	.word	0x00002880


	//----- nvinfo : EIATTR_COOP_GROUP_MASK_REGIDS
	.align		4
.L_27:
        /*0044*/ 	.byte	0x04, 0x29
        /*0046*/ 	.short	(.L_29 - .L_28)


	//   ....[0]....
.L_28:
        /*0048*/ 	.word	0xffffffff


	//   ....[1]....
        /*004c*/ 	.word	0xffffffff


	//   ....[2]....
        /*0050*/ 	.word	0xffffffff


	//   ....[3]....
        /*0054*/ 	.word	0xffffffff


	//   ....[4]....
        /*0058*/ 	.word	0xffffffff


	//   ....[5]....
        /*005c*/ 	.word	0xffffffff


	//----- nvinfo : EIATTR_COOP_GROUP_INSTR_OFFSETS
	.align		4
.L_29:
        /*0060*/ 	.byte	0x04, 0x28
        /*0062*/ 	.short	(.L_31 - .L_30)


	//   ....[0]....
.L_30:
        /*0064*/ 	.word	0x00000060


	//   ....[1]....
        /*0068*/ 	.word	0x00000070


	//   ....[2]....
        /*006c*/ 	.word	0x00000130


	//   ....[3]....
        /*0070*/ 	.word	0x000002e0


	//   ....[4]....
        /*0074*/ 	.word	0x000007b0


	//   ....[5]....
        /*0078*/ 	.word	0x00001470


	//----- nvinfo : EIATTR_REG_RECONFIG
	.align		4
.L_31:
        /*007c*/ 	.byte	0x01, 0x54
	.zero		2


	//----- nvinfo : EIATTR_SYSCALL_OFFSETS
	.align		4
        /*0080*/ 	.byte	0x04, 0x46
        /*0082*/ 	.short	(.L_33 - .L_32)


	//   ....[0]....
.L_32:
        /*0084*/ 	.word	0x00001660


	//----- nvinfo : EIATTR_MBARRIER_INSTR_OFFSETS
	.align		4
.L_33:
        /*0088*/ 	.byte	0x04, 0x39
        /*008a*/ 	.short	(.L_35 - .L_34)


	//   ....[0]....
.L_34:
        /*008c*/ 	.word	0x00000230
        /*0090*/ 	.word	0x000000ff
        /*0094*/ 	.word	0x00000000
        /*0098*/ 	.short	0x0100
        /*009a*/ 	.byte	0x08
	.zero		1


	//   ....[1]....
        /*009c*/ 	.word	0x00000240
        /*00a0*/ 	.word	0x000000ff
        /*00a4*/ 	.word	0x00000028
        /*00a8*/ 	.short	0x0100
        /*00aa*/ 	.byte	0x08
	.zero		1


	//   ....[2]....
        /*00ac*/ 	.word	0x00000250
        /*00b0*/ 	.word	0x000000ff
        /*00b4*/ 	.word	0x00000008
        /*00b8*/ 	.short	0x0100
        /*00ba*/ 	.byte	0x08
	.zero		1


	//   ....[3]....
        /*00bc*/ 	.word	0x00000260
        /*00c0*/ 	.word	0x000000ff
        /*00c4*/ 	.word	0x00000030
        /*00c8*/ 	.short	0x0100
        /*00ca*/ 	.byte	0x08
	.zero		1


	//   ....[4]....
        /*00cc*/ 	.word	0x00000270
        /*00d0*/ 	.word	0x000000ff
        /*00d4*/ 	.word	0x00000010
        /*00d8*/ 	.short	0x0100
        /*00da*/ 	.byte	0x08
	.zero		1


	//   ....[5]....
        /*00dc*/ 	.word	0x00000280
        /*00e0*/ 	.word	0x000000ff
        /*00e4*/ 	.word	0x00000038
        /*00e8*/ 	.short	0x0100
        /*00ea*/ 	.byte	0x08
	.zero		1


	//   ....[6]....
        /*00ec*/ 	.word	0x00000290
        /*00f0*/ 	.word	0x000000ff
        /*00f4*/ 	.word	0x00000018
        /*00f8*/ 	.short	0x0100
        /*00fa*/ 	.byte	0x08
	.zero		1


	//   ....[7]....
        /*00fc*/ 	.word	0x000002a0
        /*0100*/ 	.word	0x000000ff
        /*0104*/ 	.word	0x00000040
        /*0108*/ 	.short	0x0100
        /*010a*/ 	.byte	0x08
	.zero		1


	//   ....[8]....
        /*010c*/ 	.word	0x000002b0
        /*0110*/ 	.word	0x000000ff
        /*0114*/ 	.word	0x00000020
        /*0118*/ 	.short	0x0100
        /*011a*/ 	.byte	0x08
	.zero		1


	//   ....[9]....
        /*011c*/ 	.word	0x000002c0
        /*0120*/ 	.word	0x000000ff
        /*0124*/ 	.word	0x00000048
        /*0128*/ 	.short	0x0100
        /*012a*/ 	.byte	0x08
	.zero		1


	//   ....[10]....
        /*012c*/ 	.word	0x000006e0
        /*0130*/ 	.word	0x000000ff
        /*0134*/ 	.word	0x00000060
        /*0138*/ 	.short	0x0100
        /*013a*/ 	.byte	0x06
	.zero		1


	//   ....[11]....
        /*013c*/ 	.word	0x00000760
        /*0140*/ 	.word	0x000000ff
        /*0144*/ 	.word	0x00000068
        /*0148*/ 	.short	0x0100
        /*014a*/ 	.byte	0x06
	.zero		1


	//   ....[12]....
        /*014c*/ 	.word	0x00001720
        /*0150*/ 	.word	0x00000003
        /*0154*/ 	.word	0x00000000
        /*0158*/ 	.short	0x010a
        /*015a*/ 	.byte	0x3f
	.zero		1


	//   ....[13]....
        /*015c*/ 	.word	0x00001780
        /*0160*/ 	.word	0x00000003
        /*0164*/ 	.word	0x00000000
        /*0168*/ 	.short	0x010a
        /*016a*/ 	.byte	0x3f
	.zero		1


	//   ....[14]....
        /*016c*/ 	.word	0x00001fd0
        /*0170*/ 	.word	0x00000005
        /*0174*/ 	.word	0x00000000
        /*0178*/ 	.short	0x010a
        /*017a*/ 	.byte	0x3f
	.zero		1


	//   ....[15]....
        /*017c*/ 	.word	0x00002010
        /*0180*/ 	.word	0x00000005
        /*0184*/ 	.word	0x00000000
        /*0188*/ 	.short	0x010a
        /*018a*/ 	.byte	0x3f
	.zero		1


	//   ....[16]....
        /*018c*/ 	.word	0x00002730
        /*0190*/ 	.word	0x00000004
        /*0194*/ 	.word	0x00000000
        /*0198*/ 	.short	0x0101
        /*019a*/ 	.byte	0x3f
	.zero		1


	//   ....[17]....
        /*019c*/ 	.word	0x00002920
        /*01a0*/ 	.word	0x00000000
        /*01a4*/ 	.word	0x00000000
        /*01a8*/ 	.short	0x0101
        /*01aa*/ 	.byte	0x3f
	.zero		1


	//   ....[18]....
        /*01ac*/ 	.word	0x000081f0
        /*01b0*/ 	.word	0x00000017
        /*01b4*/ 	.word	0x00000028
        /*01b8*/ 	.short	0x010a
        /*01ba*/ 	.byte	0x3f
	.zero		1


	//   ....[19]....
        /*01bc*/ 	.word	0x00008640
        /*01c0*/ 	.word	0x00000006
        /*01c4*/ 	.word	0x00000068
        /*01c8*/ 	.short	0x0101
        /*01ca*/ 	.byte	0x3f
	.zero		1


	//   ....[20]....
        /*01cc*/ 	.word	0x00008d80
        /*01d0*/ 	.word	0x00000007
        /*01d4*/ 	.word	0x00000000
        /*01d8*/ 	.short	0x010a
        /*01da*/ 	.byte	0x3f
	.zero		1


	//   ....[21]....
        /*01dc*/ 	.word	0x00008e00
        /*01e0*/ 	.word	0x00000006
        /*01e4*/ 	.word	0x00000000
        /*01e8*/ 	.short	0x010a
        /*01ea*/ 	.byte	0x3f
	.zero		1


	//   ....[22]....
        /*01ec*/ 	.word	0x00008e90
        /*01f0*/ 	.word	0x00000007
        /*01f4*/ 	.word	0x00000000
        /*01f8*/ 	.short	0x010a
        /*01fa*/ 	.byte	0x3f
	.zero		1


	//   ....[23]....
        /*01fc*/ 	.word	0x00008f20
        /*0200*/ 	.word	0x00000006
        /*0204*/ 	.word	0x00000000
        /*0208*/ 	.short	0x010a
        /*020a*/ 	.byte	0x3f
	.zero		1


	//   ....[24]....
        /*020c*/ 	.word	0x00008fb0
        /*0210*/ 	.word	0x00000005
        /*0214*/ 	.word	0x00000000
        /*0218*/ 	.short	0x010a
        /*021a*/ 	.byte	0x3f
	.zero		1


	//   ....[25]....
        /*021c*/ 	.word	0x00009010
        /*0220*/ 	.word	0x00000003
        /*0224*/ 	.word	0x00000000
        /*0228*/ 	.short	0x010a
        /*022a*/ 	.byte	0x3f
	.zero		1


	//   ....[26]....
        /*022c*/ 	.word	0x00009060
        /*0230*/ 	.word	0x00000005
        /*0234*/ 	.word	0x00000000
        /*0238*/ 	.short	0x010a
        /*023a*/ 	.byte	0x3f
	.zero		1


	//   ....[27]....
        /*023c*/ 	.word	0x00009130
        /*0240*/ 	.word	0x00000017
        /*0244*/ 	.word	0x00000028
        /*0248*/ 	.short	0x010a
        /*024a*/ 	.byte	0x3f
	.zero		1


	//   ....[28]....
        /*024c*/ 	.word	0x00009200
        /*0250*/ 	.word	0x00000007
        /*0254*/ 	.word	0x00000000
        /*0258*/ 	.short	0x010a
        /*025a*/ 	.byte	0x3f
	.zero		1


	//   ....[29]....
        /*025c*/ 	.word	0x00009250
        /*0260*/ 	.word	0x00000006
        /*0264*/ 	.word	0x00000000
        /*0268*/ 	.short	0x010a
        /*026a*/ 	.byte	0x3f
	.zero		1


	//   ....[30]....
        /*026c*/ 	.word	0x000092a0
        /*0270*/ 	.word	0x00000007
        /*0274*/ 	.word	0x00000000
        /*0278*/ 	.short	0x010a
        /*027a*/ 	.byte	0x3f
	.zero		1


	//   ....[31]....
        /*027c*/ 	.word	0x000092f0
        /*0280*/ 	.word	0x00000006
        /*0284*/ 	.word	0x00000000
        /*0288*/ 	.short	0x010a
        /*028a*/ 	.byte	0x3f
	.zero		1


	//----- nvinfo : EIATTR_NUM_MBARRIERS
	.align		4
.L_35:
        /*028c*/ 	.byte	0x03, 0x38
        /*028e*/ 	.short	0x000c


	//----- nvinfo : EIATTR_EXIT_INSTR_OFFSETS
	.align		4
        /*0290*/ 	.byte	0x04, 0x1c
        /*0292*/ 	.short	(.L_37 - .L_36)


	//   ....[0]....
.L_36:
        /*0294*/ 	.word	0x00000990


	//   ....[1]....
        /*0298*/ 	.word	0x000011b0


	//   ....[2]....
        /*029c*/ 	.word	0x00007980


	//   ....[3]....
        /*02a0*/ 	.word	0x00007ee0


	//   ....[4]....
        /*02a4*/ 	.word	0x00009000


	//----- nvinfo : EIATTR_MAX_THREADS
	.align		4
.L_37:
        /*02a8*/ 	.byte	0x04, 0x05
        /*02aa*/ 	.short	(.L_39 - .L_38)
.L_38:
        /*02ac*/ 	.word	0x00000180
        /*02b0*/ 	.word	0x00000001
        /*02b4*/ 	.word	0x00000001


	//----- nvinfo : EIATTR_CRS_STACK_SIZE
	.align		4
.L_39:
        /*02b8*/ 	.byte	0x04, 0x1e
        /*02ba*/ 	.short	(.L_41 - .L_40)
.L_40:
        /*02bc*/ 	.word	0x00000000


	//----- nvinfo : EIATTR_CBANK_PARAM_SIZE
	.align		4
.L_41:
        /*02c0*/ 	.byte	0x03, 0x19
        /*02c2*/ 	.short	0x0470


	//----- nvinfo : EIATTR_PARAM_CBANK
	.align		4
        /*02c4*/ 	.byte	0x04, 0x0a
        /*02c6*/ 	.short	(.L_43 - .L_42)
	.align		4
.L_42:
        /*02c8*/ 	.word	index@(.nv.constant0._ZN7cutlass13device_kernelINS_4gemm6kernel13GemmUniversalIN4cute5tupleIJiiiiEEENS1_10collective13CollectiveMmaINS1_34MainloopSm90TmaGmmaWarpSpecializedILi5ENS5_IJNS4_1CILi1EEENSA_ILi2EEESB_EEENS1_35KernelTmaWarpSpecializedCooperativeEEENS5_IJNSA_ILi256EEENSA_ILi64EEESH_EEENS_10tfloat32_tENS5_IJlSB_lEEESJ_SK_NS4_8TiledMMAINS4_8MMA_AtomIJNS4_4SM904GMMA29MMA_64x64x8_F32TF32TF32_SS_TNILNSO_7ScaleInE1ELSQ_1EEEEEENS4_6LayoutINS5_IJSC_SB_SB_EEENS5_IJSB_NSA_ILi0EEESV_EEEEENS5_IJNS4_10UnderscoreESY_SY_EEEEENS4_23SM90_TMA_LOAD_MULTICASTENS4_14ComposedLayoutINS4_7SwizzleILi3ELi4ELi3EEENS4_18smem_ptr_flag_bitsILi32EEENST_INS5_IJNSA_ILi8EEENSA_ILi32EEEEEENS5_IJS18_SB_EEEEEEEvNS4_8identityENS4_13SM90_TMA_LOADES1C_vS1D_EENS_8epilogue10collective6detail29Sm90TmaWarpSpecializedAdapterINS1H_15DefaultEpilogueISJ_SK_SK_NS1G_6thread17LinearCombinationISJ_Li1EffLNS1L_9ScaleType4KindE0ELNS_15FloatRoundStyleE2ESJ_EENS1_15EpilogueDefaultEEEEEvvEEEEvNT_6ParamsE)
        /*02cc*/ 	.short	0x0210
        /*02ce*/ 	.short	0x0470


	//----- nvinfo : EIATTR_SW_WAR
	.align		4
.L_43:
        /*02d0*/ 	.byte	0x04, 0x36
        /*02d2*/ 	.short	(.L_45 - .L_44)
.L_44:
        /*02d4*/ 	.word	0x00000008
.L_45:


//--------------------- .nv.callgraph             --------------------------
	.section	.nv.callgraph,"",@"SHT_CUDA_CALLGRAPH"
	.align	4
	.sectionentsize	8
	.align		4
        /*0000*/ 	.word	0x00000000
	.align		4
        /*0004*/ 	.word	0xffffffff
	.align		4
        /*0008*/ 	.word	index@(_ZN7cutlass13device_kernelINS_4gemm6kernel13GemmUniversalIN4cute5tupleIJiiiiEEENS1_10collective13CollectiveMmaINS1_34MainloopSm90TmaGmmaWarpSpecializedILi5ENS5_IJNS4_1CILi1EEENSA_ILi2EEESB_EEENS1_35KernelTmaWarpSpecializedCooperativeEEENS5_IJNSA_ILi256EEENSA_ILi64EEESH_EEENS_10tfloat32_tENS5_IJlSB_lEEESJ_SK_NS4_8TiledMMAINS4_8MMA_AtomIJNS4_4SM904GMMA29MMA_64x64x8_F32TF32TF32_SS_TNILNSO_7ScaleInE1ELSQ_1EEEEEENS4_6LayoutINS5_IJSC_SB_SB_EEENS5_IJSB_NSA_ILi0EEESV_EEEEENS5_IJNS4_10UnderscoreESY_SY_EEEEENS4_23SM90_TMA_LOAD_MULTICASTENS4_14ComposedLayoutINS4_7SwizzleILi3ELi4ELi3EEENS4_18smem_ptr_flag_bitsILi32EEENST_INS5_IJNSA_ILi8EEENSA_ILi32EEEEEENS5_IJS18_SB_EEEEEEEvNS4_8identityENS4_13SM90_TMA_LOADES1C_vS1D_EENS_8epilogue10collective6detail29Sm90TmaWarpSpecializedAdapterINS1H_15DefaultEpilogueISJ_SK_SK_NS1G_6thread17LinearCombinationISJ_Li1EffLNS1L_9ScaleType4KindE0ELNS_15FloatRoundStyleE2ESJ_EENS1_15EpilogueDefaultEEEEEvvEEEEvNT_6ParamsE)
	.align		4
        /*000c*/ 	.word	index@(__assertfail)
	.align		4
        /*0010*/ 	.word	0x00000000
	.align		4
        /*0014*/ 	.word	0xfffffffe
	.align		4
        /*0018*/ 	.word	0x00000000
	.align		4
        /*001c*/ 	.word	0xfffffffd
	.align		4
        /*0020*/ 	.word	0x00000000
	.align		4
        /*0024*/ 	.word	0xfffffffc


//--------------------- .nv.constant4             --------------------------
	.section	.nv.constant4,"a",@progbits
	.align	8
	.align		8
.nv.constant4:
        /*0000*/ 	.dword	__assertfail
	.align		8
        /*0008*/ 	.dword	__unnamed_1
	.align		8
        /*0010*/ 	.dword	_ZN39_INTERNAL_f0100082_4_k_cu_6a5b0623_62944cuda3std3__45__cpo5beginE
	.align		8
        /*0018*/ 	.dword	_ZN39_INTERNAL_f0100082_4_k_cu_6a5b0623_62944cuda3std3__45__cpo3endE
	.align		8
        /*0020*/ 	.dword	_ZN39_INTERNAL_f0100082_4_k_cu_6a5b0623_62944cuda3std3__45__cpo6cbeginE
	.align		8
        /*0028*/ 	.dword	_ZN39_INTERNAL_f0100082_4_k_cu_6a5b0623_62944cuda3std3__45__cpo4cendE
	.align		8
        /*0030*/ 	.dword	_ZN39_INTERNAL_f0100082_4_k_cu_6a5b0623_62944cuda3std3__441_GLOBAL__N__f0100082_4_k_cu_6a5b0623_62946ignoreE
	.align		8
        /*0038*/ 	.dword	_ZN39_INTERNAL_f0100082_4_k_cu_6a5b0623_62944cuda3std3__419piecewise_constructE
	.align		8
        /*0040*/ 	.dword	_ZN39_INTERNAL_f0100082_4_k_cu_6a5b0623_62944cuda3std3__48in_placeE
	.align		8
        /*0048*/ 	.dword	_ZN39_INTERNAL_f0100082_4_k_cu_6a5b0623_62944cuda3std6ranges3__45__cpo4swapE
	.align		8
        /*0050*/ 	.dword	_ZN39_INTERNAL_f0100082_4_k_cu_6a5b0623_62944cuda3std6ranges3__45__cpo9iter_moveE
	.align		8
        /*0058*/ 	.dword	_ZN39_INTERNAL_f0100082_4_k_cu_6a5b0623_62944cute7productE
	.align		8
        /*0060*/ 	.dword	_ZN39_INTERNAL_f0100082_4_k_cu_6a5b0623_62944cute1_E
	.align		8
        /*0068*/ 	.dword	$str$22
	.align		8
        /*0070*/ 	.dword	$str$23


//--------------------- .text._ZN7cutlass13device_kernelINS_4gemm6kernel13GemmUniversalIN4cute5tupleIJiiiiEEENS1_10collective13CollectiveMmaINS1_34MainloopSm90TmaGmmaWarpSpecializedILi5ENS5_IJNS4_1CILi1EEENSA_ILi2EEESB_EEENS1_35KernelTmaWarpSpecializedCooperativeEEENS5_IJNSA_ILi256EEENSA_ILi64EEESH_EEENS_10tfloat32_tENS5_IJlSB_lEEESJ_SK_NS4_8TiledMMAINS4_8MMA_AtomIJNS4_4SM904GMMA29MMA_64x64x8_F32TF32TF32_SS_TNILNSO_7ScaleInE1ELSQ_1EEEEEENS4_6LayoutINS5_IJSC_SB_SB_EEENS5_IJSB_NSA_ILi0EEESV_EEEEENS5_IJNS4_10UnderscoreESY_SY_EEEEENS4_23SM90_TMA_LOAD_MULTICASTENS4_14ComposedLayoutINS4_7SwizzleILi3ELi4ELi3EEENS4_18smem_ptr_flag_bitsILi32EEENST_INS5_IJNSA_ILi8EEENSA_ILi32EEEEEENS5_IJS18_SB_EEEEEEEvNS4_8identityENS4_13SM90_TMA_LOADES1C_vS1D_EENS_8epilogue10collective6detail29Sm90TmaWarpSpecializedAdapterINS1H_15DefaultEpilogueISJ_SK_SK_NS1G_6thread17LinearCombinationISJ_Li1EffLNS1L_9ScaleType4KindE0ELNS_15FloatRoundStyleE2ESJ_EENS1_15EpilogueDefaultEEEEEvvEEEEvNT_6ParamsE --------------------------
	.section	.text._ZN7cutlass13device_kernelINS_4gemm6kernel13GemmUniversalIN4cute5tupleIJiiiiEEENS1_10collective13CollectiveMmaINS1_34MainloopSm90TmaGmmaWarpSpecializedILi5ENS5_IJNS4_1CILi1EEENSA_ILi2EEESB_EEENS1_35KernelTmaWarpSpecializedCooperativeEEENS5_IJNSA_ILi256EEENSA_ILi64EEESH_EEENS_10tfloat32_tENS5_IJlSB_lEEESJ_SK_NS4_8TiledMMAINS4_8MMA_AtomIJNS4_4SM904GMMA29MMA_64x64x8_F32TF32TF32_SS_TNILNSO_7ScaleInE1ELSQ_1EEEEEENS4_6LayoutINS5_IJSC_SB_SB_EEENS5_IJSB_NSA_ILi0EEESV_EEEEENS5_IJNS4_10UnderscoreESY_SY_EEEEENS4_23SM90_TMA_LOAD_MULTICASTENS4_14ComposedLayoutINS4_7SwizzleILi3ELi4ELi3EEENS4_18smem_ptr_flag_bitsILi32EEENST_INS5_IJNSA_ILi8EEENSA_ILi32EEEEEENS5_IJS18_SB_EEEEEEEvNS4_8identityENS4_13SM90_TMA_LOADES1C_vS1D_EENS_8epilogue10collective6detail29Sm90TmaWarpSpecializedAdapterINS1H_15DefaultEpilogueISJ_SK_SK_NS1G_6thread17LinearCombinationISJ_Li1EffLNS1L_9ScaleType4KindE0ELNS_15FloatRoundStyleE2ESJ_EENS1_15EpilogueDefaultEEEEEvvEEEEvNT_6ParamsE,"ax",@progbits
	.align	128
.text._ZN7cutlass13device_kernelINS_4gemm6kernel13GemmUniversalIN4cute5tupleIJiiiiEEENS1_10collective13CollectiveMmaINS1_34MainloopSm90TmaGmmaWarpSpecializedILi5ENS5_IJNS4_1CILi1EEENSA_ILi2EEESB_EEENS1_35KernelTmaWarpSpecializedCooperativeEEENS5_IJNSA_ILi256EEENSA_ILi64EEESH_EEENS_10tfloat32_tENS5_IJlSB_lEEESJ_SK_NS4_8TiledMMAINS4_8MMA_AtomIJNS4_4SM904GMMA29MMA_64x64x8_F32TF32TF32_SS_TNILNSO_7ScaleInE1ELSQ_1EEEEEENS4_6LayoutINS5_IJSC_SB_SB_EEENS5_IJSB_NSA_ILi0EEESV_EEEEENS5_IJNS4_10UnderscoreESY_SY_EEEEENS4_23SM90_TMA_LOAD_MULTICASTENS4_14ComposedLayoutINS4_7SwizzleILi3ELi4ELi3EEENS4_18smem_ptr_flag_bitsILi32EEENST_INS5_IJNSA_ILi8EEENSA_ILi32EEEEEENS5_IJS18_SB_EEEEEEEvNS4_8identityENS4_13SM90_TMA_LOADES1C_vS1D_EENS_8epilogue10collective6detail29Sm90TmaWarpSpecializedAdapterINS1H_15DefaultEpilogueISJ_SK_SK_NS1G_6thread17LinearCombinationISJ_Li1EffLNS1L_9ScaleType4KindE0ELNS_15FloatRoundStyleE2ESJ_EENS1_15EpilogueDefaultEEEEEvvEEEEvNT_6ParamsE:
        .type           _ZN7cutlass13device_kernelINS_4gemm6kernel13GemmUniversalIN4cute5tupleIJiiiiEEENS1_10collective13CollectiveMmaINS1_34MainloopSm90TmaGmmaWarpSpecializedILi5ENS5_IJNS4_1CILi1EEENSA_ILi2EEESB_EEENS1_35KernelTmaWarpSpecializedCooperativeEEENS5_IJNSA_ILi256EEENSA_ILi64EEESH_EEENS_10tfloat32_tENS5_IJlSB_lEEESJ_SK_NS4_8TiledMMAINS4_8MMA_AtomIJNS4_4SM904GMMA29MMA_64x64x8_F32TF32TF32_SS_TNILNSO_7ScaleInE1ELSQ_1EEEEEENS4_6LayoutINS5_IJSC_SB_SB_EEENS5_IJSB_NSA_ILi0EEESV_EEEEENS5_IJNS4_10UnderscoreESY_SY_EEEEENS4_23SM90_TMA_LOAD_MULTICASTENS4_14ComposedLayoutINS4_7SwizzleILi3ELi4ELi3EEENS4_18smem_ptr_flag_bitsILi32EEENST_INS5_IJNSA_ILi8EEENSA_ILi32EEEEEENS5_IJS18_SB_EEEEEEEvNS4_8identityENS4_13SM90_TMA_LOADES1C_vS1D_EENS_8epilogue10collective6detail29Sm90TmaWarpSpecializedAdapterINS1H_15DefaultEpilogueISJ_SK_SK_NS1G_6thread17LinearCombinationISJ_Li1EffLNS1L_9ScaleType4KindE0ELNS_15FloatRoundStyleE2ESJ_EENS1_15EpilogueDefaultEEEEEvvEEEEvNT_6ParamsE,@function
        .size           _ZN7cutlass13device_kernelINS_4gemm6kernel13GemmUniversalIN4cute5tupleIJiiiiEEENS1_10collective13CollectiveMmaINS1_34MainloopSm90TmaGmmaWarpSpecializedILi5ENS5_IJNS4_1CILi1EEENSA_ILi2EEESB_EEENS1_35KernelTmaWarpSpecializedCooperativeEEENS5_IJNSA_ILi256EEENSA_ILi64EEESH_EEENS_10tfloat32_tENS5_IJlSB_lEEESJ_SK_NS4_8TiledMMAINS4_8MMA_AtomIJNS4_4SM904GMMA29MMA_64x64x8_F32TF32TF32_SS_TNILNSO_7ScaleInE1ELSQ_1EEEEEENS4_6LayoutINS5_IJSC_SB_SB_EEENS5_IJSB_NSA_ILi0EEESV_EEEEENS5_IJNS4_10UnderscoreESY_SY_EEEEENS4_23SM90_TMA_LOAD_MULTICASTENS4_14ComposedLayoutINS4_7SwizzleILi3ELi4ELi3EEENS4_18smem_ptr_flag_bitsILi32EEENST_INS5_IJNSA_ILi8EEENSA_ILi32EEEEEENS5_IJS18_SB_EEEEEEEvNS4_8identityENS4_13SM90_TMA_LOADES1C_vS1D_EENS_8epilogue10collective6detail29Sm90TmaWarpSpecializedAdapterINS1H_15DefaultEpilogueISJ_SK_SK_NS1G_6thread17LinearCombinationISJ_Li1EffLNS1L_9ScaleType4KindE0ELNS_15FloatRoundStyleE2ESJ_EENS1_15EpilogueDefaultEEEEEvvEEEEvNT_6ParamsE,(.L_x_197 - _ZN7cutlass13device_kernelINS_4gemm6kernel13GemmUniversalIN4cute5tupleIJiiiiEEENS1_10collective13CollectiveMmaINS1_34MainloopSm90TmaGmmaWarpSpecializedILi5ENS5_IJNS4_1CILi1EEENSA_ILi2EEESB_EEENS1_35KernelTmaWarpSpecializedCooperativeEEENS5_IJNSA_ILi256EEENSA_ILi64EEESH_EEENS_10tfloat32_tENS5_IJlSB_lEEESJ_SK_NS4_8TiledMMAINS4_8MMA_AtomIJNS4_4SM904GMMA29MMA_64x64x8_F32TF32TF32_SS_TNILNSO_7ScaleInE1ELSQ_1EEEEEENS4_6LayoutINS5_IJSC_SB_SB_EEENS5_IJSB_NSA_ILi0EEESV_EEEEENS5_IJNS4_10UnderscoreESY_SY_EEEEENS4_23SM90_TMA_LOAD_MULTICASTENS4_14ComposedLayoutINS4_7SwizzleILi3ELi4ELi3EEENS4_18smem_ptr_flag_bitsILi32EEENST_INS5_IJNSA_ILi8EEENSA_ILi32EEEEEENS5_IJS18_SB_EEEEEEEvNS4_8identityENS4_13SM90_TMA_LOADES1C_vS1D_EENS_8epilogue10collective6detail29Sm90TmaWarpSpecializedAdapterINS1H_15DefaultEpilogueISJ_SK_SK_NS1G_6thread17LinearCombinationISJ_Li1EffLNS1L_9ScaleType4KindE0ELNS_15FloatRoundStyleE2ESJ_EENS1_15EpilogueDefaultEEEEEvvEEEEvNT_6ParamsE)
        .other          _ZN7cutlass13device_kernelINS_4gemm6kernel13GemmUniversalIN4cute5tupleIJiiiiEEENS1_10collective13CollectiveMmaINS1_34MainloopSm90TmaGmmaWarpSpecializedILi5ENS5_IJNS4_1CILi1EEENSA_ILi2EEESB_EEENS1_35KernelTmaWarpSpecializedCooperativeEEENS5_IJNSA_ILi256EEENSA_ILi64EEESH_EEENS_10tfloat32_tENS5_IJlSB_lEEESJ_SK_NS4_8TiledMMAINS4_8MMA_AtomIJNS4_4SM904GMMA29MMA_64x64x8_F32TF32TF32_SS_TNILNSO_7ScaleInE1ELSQ_1EEEEEENS4_6LayoutINS5_IJSC_SB_SB_EEENS5_IJSB_NSA_ILi0EEESV_EEEEENS5_IJNS4_10UnderscoreESY_SY_EEEEENS4_23SM90_TMA_LOAD_MULTICASTENS4_14ComposedLayoutINS4_7SwizzleILi3ELi4ELi3EEENS4_18smem_ptr_flag_bitsILi32EEENST_INS5_IJNSA_ILi8EEENSA_ILi32EEEEEENS5_IJS18_SB_EEEEEEEvNS4_8identityENS4_13SM90_TMA_LOADES1C_vS1D_EENS_8epilogue10collective6detail29Sm90TmaWarpSpecializedAdapterINS1H_15DefaultEpilogueISJ_SK_SK_NS1G_6thread17LinearCombinationISJ_Li1EffLNS1L_9ScaleType4KindE0ELNS_15FloatRoundStyleE2ESJ_EENS1_15EpilogueDefaultEEEEEvvEEEEvNT_6ParamsE,@"STO_CUDA_ENTRY STV_DEFAULT"
_ZN7cutlass13device_kernelINS_4gemm6kernel13GemmUniversalIN4cute5tupleIJiiiiEEENS1_10collective13CollectiveMmaINS1_34MainloopSm90TmaGmmaWarpSpecializedILi5ENS5_IJNS4_1CILi1EEENSA_ILi2EEESB_EEENS1_35KernelTmaWarpSpecializedCooperativeEEENS5_IJNSA_ILi256EEENSA_ILi64EEESH_EEENS_10tfloat32_tENS5_IJlSB_lEEESJ_SK_NS4_8TiledMMAINS4_8MMA_AtomIJNS4_4SM904GMMA29MMA_64x64x8_F32TF32TF32_SS_TNILNSO_7ScaleInE1ELSQ_1EEEEEENS4_6LayoutINS5_IJSC_SB_SB_EEENS5_IJSB_NSA_ILi0EEESV_EEEEENS5_IJNS4_10UnderscoreESY_SY_EEEEENS4_23SM90_TMA_LOAD_MULTICASTENS4_14ComposedLayoutINS4_7SwizzleILi3ELi4ELi3EEENS4_18smem_ptr_flag_bitsILi32EEENST_INS5_IJNSA_ILi8EEENSA_ILi32EEEEEENS5_IJS18_SB_EEEEEEEvNS4_8identityENS4_13SM90_TMA_LOADES1C_vS1D_EENS_8epilogue10collective6detail29Sm90TmaWarpSpecializedAdapterINS1H_15DefaultEpilogueISJ_SK_SK_NS1G_6thread17LinearCombinationISJ_Li1EffLNS1L_9ScaleType4KindE0ELNS_15FloatRoundStyleE2ESJ_EENS1_15EpilogueDefaultEEEEEvvEEEEvNT_6ParamsE:
[----:B------:R-:W0:Y:S01]  /*0000*/  LDC R1, c[0x0][0x28] ;  /* 0x00000a00ff017b82 */ /* 0x000e220000000800 */
[----:B------:R-:W1:Y:S01]  /*0010*/  S2R R97, SR_TID.X ;  /* 0x0000000000617919 */ /* 0x000e620000002100 */
[----:B------:R-:W-:Y:S01]  /*0020*/  ELECT P0, URZ, PT ;  /* 0x00000000003f782f */ /* 0x000fe20003800000 */
[----:B------:R-:W-:Y:S01]  /*0030*/  BSSY B0, `(.L_x_0) ;  /* 0x000000f000007945 */ /* 0x000fe20003800000 */
[--C-:B-1----:R-:W-:Y:S02]  /*0040*/  SHF.R.U32.HI R0, RZ, 0x5, R97.reuse ;  /* 0x00000005ff007819 */ /* 0x102fe40000011661 */
[----:B------:R-:W-:-:S03]  /*0050*/  SHF.R.U32.HI R6, RZ, 0x7, R97 ;  /* 0x00000007ff067819 */ /* 0x000fc60000011661 */
[----:B------:R-:W1:Y:S04]  /*0060*/  SHFL.IDX PT, R3, R0, RZ, 0x1f ;  /* 0x00001fff00037589 */ /* 0x000e6800000e0000 */
[----:B------:R2:W3:Y:S01]  /*0070*/  SHFL.IDX PT, R2, R6, RZ, 0x1f ;  /* 0x00001fff06027589 */ /* 0x0004e200000e0000 */
[----:B-1----:R-:W-:-:S13]  /*0080*/  ISETP.NE.OR P0, PT, R3, RZ, !P0 ;  /* 0x000000ff0300720c */ /* 0x002fda0004705670 */
[----:B0-23--:R-:W-:Y:S05]  /*0090*/  @P0 BRA `(.L_x_1) ;  /* 0x0000000000200947 */ /* 0x00dfea0003800000 */
[----:B------:R-:W-:Y:S02]  /*00a0*/  ULDC.64 UR4, c[0x0][0x198] ;  /* 0x0000660000047ab9 */ /* 0x000fe40000000a00 */
[----:B------:R-:W-:Y:S02]  /*00b0*/  UIADD3 UR6, UP0, UR4, 0xf0, URZ ;  /* 0x000000f004067890 */ /* 0x000fe4000ff1e03f */
[----:B------:R-:W-:Y:S02]  /*00c0*/  UIADD3 UR4, UP1, UR4, 0x1f0, URZ ;  /* 0x000001f004047890 */ /* 0x000fe4000ff3e03f */
[----:B------:R-:W-:Y:S02]  /*00d0*/  UIADD3.X UR7, URZ, UR5, URZ, UP0, !UPT ;  /* 0x000000053f077290 */ /* 0x000fe400087fe43f */
[----:B------:R-:W-:-:S07]  /*00e0*/  UIADD3.X UR5, URZ, UR5, URZ, UP1, !UPT ;  /* 0x000000053f057290 */ /* 0x000fce0008ffe43f */
[----:B------:R0:W-:Y:S02]  /*00f0*/  UTMACCTL.PF [UR6] ;  /* 0x00000000060079b9 */ /* 0x0001e40008040000 */
[----:B------:R0:W-:Y:S02]  /*0100*/  UTMACCTL.PF [UR4] ;  /* 0x00000000040079b9 */ /* 0x0001e40008040000 */
[----:B0-----:R-:W-:Y:S01]  /*0110*/  NOP ;  /* 0x0000000000007918 */ /* 0x001fe20000000000 */
.L_x_1:
[----:B------:R-:W-:Y:S05]  /*0120*/  BSYNC B0 ;  /* 0x0000000000007941 */ /* 0x000fea0003800000 */
.L_x_0:
[----:B------:R-:W0:Y:S02]  /*0130*/  SHFL.IDX PT, R5, R0, RZ, 0x1f ;  /* 0x00001fff00057589 */ /* 0x000e2400000e0000 */
[----:B0-----:R-:W-:-:S13]  /*0140*/  ISETP.NE.AND P0, PT, R5, RZ, PT ;  /* 0x000000ff0500720c */ /* 0x001fda0003f05270 */
[----:B------:R-:W-:Y:S05]  /*0150*/  @P0 BRA `(.L_x_2) ;  /* 0x0000000000600947 */ /* 0x000fea0003800000 */
[----:B------:R-:W0:Y:S01]  /*0160*/  S2UR UR8, SR_CgaCtaId ;  /* 0x00000000000879c3 */ /* 0x000e220000008800 */
[----:B------:R-:W-:Y:S01]  /*0170*/  UMOV UR4, 0x400 ;  /* 0x0000040000047882 */ /* 0x000fe20000000000 */
[----:B------:R-:W-:Y:S01]  /*0180*/  UMOV UR5, 0x1 ;  /* 0x0000000100057882 */ /* 0x000fe20000000000 */
[----:B------:R-:W-:Y:S01]  /*0190*/  UMOV UR6, 0x4 ;  /* 0x0000000400067882 */ /* 0x000fe20000000000 */
[----:B------:R-:W-:Y:S01]  /*01a0*/  ELECT P0, URZ, PT ;  /* 0x00000000003f782f */ /* 0x000fe20003800000 */
[----:B------:R-:W-:-:S04]  /*01b0*/  UIADD3 UR6, -UR6, 0x100000, URZ ;  /* 0x0010000006067890 */ /* 0x000fc8000fffe13f */
[----:B------:R-:W-:Y:S02]  /*01c0*/  USHF.L.U32 UR7, UR6, 0xb, URZ ;  /* 0x0000000b06077899 */ /* 0x000fe4000800063f */
[----:B------:R-:W-:Y:S02]  /*01d0*/  USHF.L.U32 UR6, UR6, 0x1, URZ ;  /* 0x0000000106067899 */ /* 0x000fe4000800063f */
[----:B0-----:R-:W-:Y:S02]  /*01e0*/  ULEA UR8, UR8, UR4, 0x18 ;  /* 0x0000000408087291 */ /* 0x001fe4000f8ec03f */
[----:B------:R-:W-:-:S04]  /*01f0*/  UIADD3 UR4, -UR5, 0x100000, URZ ;  /* 0x0010000005047890 */ /* 0x000fc8000fffe13f */
[----:B------:R-:W-:Y:S02]  /*0200*/  USHF.L.U32 UR5, UR4, 0xb, URZ ;  /* 0x0000000b04057899 */ /* 0x000fe4000800063f */
[----:B------:R-:W-:Y:S01]  /*0210*/  USHF.L.U32 UR4, UR4, 0x1, URZ ;  /* 0x0000000104047899 */ /* 0x000fe2000800063f */
[----:B------:R-:W0:Y:S11]  /*0220*/  FENCE.VIEW.ASYNC.S ;  /* 0x00000000000073c6 */ /* 0x000e360000000000 */
[----:B0-----:R0:W1:Y:S01]  /*0230*/  SYNCS.EXCH.64 URZ, [UR8], UR4 ;  /* 0x00000004083f75b2 */ /* 0x0010620008000100 */
[----:B------:R0:W2:Y:S01]  /*0240*/  SYNCS.EXCH.64 URZ, [UR8+0x28], UR6 ;  /* 0x00002806083f75b2 */ /* 0x0000a20008000100 */
[----:B------:R0:W3:Y:S01]  /*0250*/  SYNCS.EXCH.64 URZ, [UR8+0x8], UR4 ;  /* 0x00000804083f75b2 */ /* 0x0000e20008000100 */
[----:B------:R0:W4:Y:S01]  /*0260*/  SYNCS.EXCH.64 URZ, [UR8+0x30], UR6 ;  /* 0x00003006083f75b2 */ /* 0x0001220008000100 */
[----:B------:R0:W0:Y:S01]  /*0270*/  SYNCS.EXCH.64 URZ, [UR8+0x10], UR4 ;  /* 0x00001004083f75b2 */ /* 0x0000220008000100 */
[----:B------:R0:W0:Y:S01]  /*0280*/  SYNCS.EXCH.64 URZ, [UR8+0x38], UR6 ;  /* 0x00003806083f75b2 */ /* 0x0000220008000100 */
[----:B------:R0:W0:Y:S01]  /*0290*/  SYNCS.EXCH.64 URZ, [UR8+0x18], UR4 ;  /* 0x00001804083f75b2 */ /* 0x0000220008000100 */
[----:B------:R0:W0:Y:S01]  /*02a0*/  SYNCS.EXCH.64 URZ, [UR8+0x40], UR6 ;  /* 0x00004006083f75b2 */ /* 0x0000220008000100 */
[----:B------:R0:W0:Y:S01]  /*02b0*/  SYNCS.EXCH.64 URZ, [UR8+0x20], UR4 ;  /* 0x00002004083f75b2 */ /* 0x0000220008000100 */
[----:B------:R0:W0:Y:S01]  /*02c0*/  SYNCS.EXCH.64 URZ, [UR8+0x48], UR6 ;  /* 0x00004806083f75b2 */ /* 0x0000220008000100 */
[----:B------:R-:W-:Y:S01]  /*02d0*/  NOP ;  /* 0x0000000000007918 */ /* 0x000fe20000000000 */
.L_x_2:
[----:B------:R-:W5:Y:S01]  /*02e0*/  SHFL.IDX PT, R0, R0, RZ, 0x1f ;  /* 0x00001fff00007589 */ /* 0x000f6200000e0000 */
[----:B------:R-:W-:Y:S01]  /*02f0*/  SHF.R.S32.HI R8, RZ, 0x1f, R97 ;  /* 0x0000001fff087819 */ /* 0x000fe20000011461 */
[----:B0-----:R-:W0:Y:S01]  /*0300*/  S2UR UR8, SR_CTAID.X ;  /* 0x00000000000879c3 */ /* 0x001e220000002500 */
[----:B------:R-:W-:Y:S01]  /*0310*/  ELECT P0, URZ, PT ;  /* 0x00000000003f782f */ /* 0x000fe20003800000 */
[----:B------:R-:W1:Y:S01]  /*0320*/  S2R R4, SR_CTAID.Y ;  /* 0x0000000000047919 */ /* 0x000e620000002600 */
[----:B------:R-:W-:Y:S01]  /*0330*/  LEA.HI R8, R8, R97, RZ, 0x7 ;  /* 0x0000006108087211 */ /* 0x000fe200078f38ff */
[----:B------:R-:W-:Y:S01]  /*0340*/  ULDC UR4, c[0x0][0x154] ;  /* 0x0000550000047ab9 */ /* 0x000fe20000000800 */
[----:B------:R-:W-:Y:S01]  /*0350*/  SHF.R.S32.HI R10, RZ, 0x1f, R5 ;  /* 0x0000001fff0a7819 */ /* 0x000fe20000011405 */
[----:B------:R-:W-:Y:S01]  /*0360*/  NOP ;  /* 0x0000000000007918 */ /* 0x000fe20000000000 */
[----:B------:R-:W-:Y:S01]  /*0370*/  LOP3.LUT R8, R8, 0xffffff80, RZ, 0xc0, !PT ;  /* 0xffffff8008087812 */ /* 0x000fe200078ec0ff */
[----:B------:R-:W2:Y:S01]  /*0380*/  LDC R14, c[0x0][0x140] ;  /* 0x00005000ff0e7b82 */ /* 0x000ea20000000800 */
[----:B------:R-:W-:Y:S01]  /*0390*/  LEA.HI R10, R10, R5, RZ, 0x2 ;  /* 0x000000050a0a7211 */ /* 0x000fe200078f10ff */
[----:B------:R-:W-:-:S02]  /*03a0*/  NOP ;  /* 0x0000000000007918 */ /* 0x000fc40000000000 */
[----:B------:R-:W-:Y:S01]  /*03b0*/  IMAD.IADD R8, R97, 0x1, -R8 ;  /* 0x0000000161087824 */ /* 0x000fe200078e0a08 */
[----:B------:R-:W-:-:S03]  /*03c0*/  LOP3.LUT R10, R10, 0x3ffffffc, RZ, 0xc0, !PT ;  /* 0x3ffffffc0a0a7812 */ /* 0x000fc600078ec0ff */
[----:B------:R-:W3:Y:S01]  /*03d0*/  LDC R12, c[0x0][0x144] ;  /* 0x00005100ff0c7b82 */ /* 0x000ee20000000800 */
[----:B------:R-:W-:Y:S01]  /*03e0*/  SHF.R.S32.HI R7, RZ, 0x1f, R8 ;  /* 0x0000001fff077819 */ /* 0x000fe20000011408 */
[----:B------:R-:W-:Y:S01]  /*03f0*/  IMAD.IADD R10, R5, 0x1, -R10 ;  /* 0x00000001050a7824 */ /* 0x000fe200078e0a0a */
[----:B------:R-:W-:Y:S02]  /*0400*/  LOP3.LUT P2, RZ, R8, 0x7, RZ, 0xc0, !PT ;  /* 0x0000000708ff7812 */ /* 0x000fe4000784c0ff */
[----:B------:R-:W-:Y:S01]  /*0410*/  LEA.HI R7, R7, R8, RZ, 0x3 ;  /* 0x0000000807077211 */ /* 0x000fe200078f18ff */
[----:B------:R-:W-:Y:S01]  /*0420*/  VIADD R8, R2, 0xffffffff ;  /* 0xffffffff02087836 */ /* 0x000fe20000000000 */
[----:B-----5:R-:W-:Y:S02]  /*0430*/  ISETP.NE.OR P0, PT, R0, RZ, !P0 ;  /* 0x000000ff0000720c */ /* 0x020fe40004705670 */
[--C-:B------:R-:W-:Y:S02]  /*0440*/  SHF.R.S32.HI R0, RZ, 0x3, R7.reuse ;  /* 0x00000003ff007819 */ /* 0x100fe40000011407 */
[----:B------:R-:W-:-:S02]  /*0450*/  SHF.R.S32.HI R7, RZ, 0x1f, R7 ;  /* 0x0000001fff077819 */ /* 0x000fc40000011407 */
[----:B0-----:R-:W-:Y:S02]  /*0460*/  I2FP.F32.U32 R11, UR8 ;  /* 0x00000008000b7c45 */ /* 0x001fe40008201000 */
[----:B------:R-:W-:Y:S02]  /*0470*/  LEA.HI R7, R7, R0, RZ, 0x2 ;  /* 0x0000000007077211 */ /* 0x000fe400078f10ff */
[----:B--2---:R-:W-:Y:S02]  /*0480*/  ISETP.EQ.U32.AND P3, PT, R14, 0x1, PT ;  /* 0x000000010e00780c */ /* 0x004fe40003f62070 */
[----:B-1----:R-:W-:Y:S01]  /*0490*/  I2FP.F32.U32 R9, R4 ;  /* 0x0000000400097245 */ /* 0x002fe20000201000 */
[----:B------:R-:W-:Y:S01]  /*04a0*/  VOTEU.ALL UP0, P0 ;  /* 0x00000000003f7886 */ /* 0x000fe20000000000 */
[----:B------:R-:W-:Y:S01]  /*04b0*/  LOP3.LUT R7, R7, 0xfffffffc, RZ, 0xc0, !PT ;  /* 0xfffffffc07077812 */ /* 0x000fe200078ec0ff */
[----:B------:R-:W-:Y:S01]  /*04c0*/  VOTEU.ALL UP1, P0 ;  /* 0x00000000003f7886 */ /* 0x000fe20000020000 */
[----:B------:R-:W-:Y:S01]  /*04d0*/  ISETP.GE.U32.AND P5, PT, R8, 0x2, PT ;  /* 0x000000020800780c */ /* 0x000fe20003fa6070 */
[----:B------:R-:W-:Y:S01]  /*04e0*/  FMUL R13, R9, UR4 ;  /* 0x00000004090d7c20 */ /* 0x000fe20008400000 */
[----:B------:R-:W0:Y:S01]  /*04f0*/  @!UP0 S2UR UR7, SR_CgaCtaId ;  /* 0x00000000000789c3 */ /* 0x000e220000008800 */
[----:B------:R-:W-:Y:S01]  /*0500*/  ULDC UR4, c[0x0][0x150] ;  /* 0x0000540000047ab9 */ /* 0x000fe20000000800 */
[----:B------:R-:W-:-:S02]  /*0510*/  IMAD.IADD R7, R0, 0x1, -R7 ;  /* 0x0000000100077824 */ /* 0x000fc400078e0a07 */
[----:B------:R-:W-:Y:S01]  /*0520*/  FMUL R11, R11, UR4 ;  /* 0x000000040b0b7c20 */ /* 0x000fe20008400000 */
[----:B------:R-:W-:Y:S01]  /*0530*/  SHF.R.S32.HI R0, RZ, 0x1f, R3 ;  /* 0x0000001fff007819 */ /* 0x000fe20000011403 */
[----:B------:R-:W1:Y:S01]  /*0540*/  F2I.U32.TRUNC.NTZ R13, R13 ;  /* 0x0000000d000d7305 */ /* 0x000e62000020f000 */
[----:B------:R-:W-:Y:S01]  /*0550*/  IMAD R7, R10, 0x4, R7 ;  /* 0x000000040a077824 */ /* 0x000fe200078e0207 */
[----:B------:R-:W-:Y:S01]  /*0560*/  UMOV UR4, 0x20 ;  /* 0x0000002000047882 */ /* 0x000fe20000000000 */
[----:B------:R-:W2:Y:S01]  /*0570*/  LDC R9, c[0x0][0x148] ;  /* 0x00005200ff097b82 */ /* 0x000ea20000000800 */
[----:B------:R-:W-:Y:S01]  /*0580*/  LEA.HI R0, R0, R3, RZ, 0x2 ;  /* 0x0000000300007211 */ /* 0x000fe200078f10ff */
[----:B------:R-:W-:Y:S01]  /*0590*/  IMAD.SHL.U32 R10, R7, 0x4, RZ ;  /* 0x00000004070a7824 */ /* 0x000fe200078e00ff */
[----:B------:R-:W-:Y:S01]  /*05a0*/  @!UP0 UMOV UR6, 0x400 ;  /* 0x0000040000068882 */ /* 0x000fe20000000000 */
[----:B------:R-:W-:-:S04]  /*05b0*/  @!UP0 UIADD3 UR4, -UR4, 0x100000, URZ ;  /* 0x0010000004048890 */ /* 0x000fc8000fffe13f */
[----:B------:R-:W-:Y:S02]  /*05c0*/  @!UP0 USHF.L.U32 UR5, UR4, 0xb, URZ ;  /* 0x0000000b04058899 */ /* 0x000fe4000800063f */
[----:B------:R-:W-:Y:S01]  /*05d0*/  @!UP0 USHF.L.U32 UR4, UR4, 0x1, URZ ;  /* 0x0000000104048899 */ /* 0x000fe2000800063f */
[----:B------:R-:W5:Y:S01]  /*05e0*/  F2I.U32.TRUNC.NTZ R11, R11 ;  /* 0x0000000b000b7305 */ /* 0x000f62000020f000 */
[----:B------:R-:W-:Y:S02]  /*05f0*/  LOP3.LUT R0, R0, 0xfffffffc, RZ, 0xc0, !PT ;  /* 0xfffffffc00007812 */ /* 0x000fe400078ec0ff */
[----:B------:R-:W-:-:S03]  /*0600*/  LOP3.LUT R19, R7, 0xc, R10, 0x78, !PT ;  /* 0x0000000c07137812 */ /* 0x000fc600078e780a */
[----:B------:R-:W-:Y:S02]  /*0610*/  IMAD.IADD R3, R3, 0x1, -R0 ;  /* 0x0000000103037824 */ /* 0x000fe400078e0a00 */
[----:B-1----:R-:W-:Y:S01]  /*0620*/  IMAD.MOV R20, RZ, RZ, -R13 ;  /* 0x000000ffff147224 */ /* 0x002fe200078e0a0d */
[----:B0-----:R-:W-:Y:S02]  /*0630*/  @!UP0 ULEA UR6, UR7, UR6, 0x18 ;  /* 0x0000000607068291 */ /* 0x001fe4000f8ec03f */
[----:B------:R-:W-:Y:S01]  /*0640*/  ISETP.NE.AND P1, PT, R3, 0x3, PT ;  /* 0x000000030300780c */ /* 0x000fe20003f25270 */
[----:B------:R-:W-:Y:S01]  /*0650*/  VOTEU.ALL UP0, P0 ;  /* 0x00000000003f7886 */ /* 0x000fe20000000000 */
[----:B------:R-:W-:Y:S01]  /*0660*/  ISETP.LT.U32.AND P0, PT, R19, 0x2, !P2 ;  /* 0x000000021300780c */ /* 0x000fe20005701070 */
[----:B-----5:R-:W-:Y:S01]  /*0670*/  IMAD.MOV R11, RZ, RZ, -R11 ;  /* 0x000000ffff0b7224 */ /* 0x020fe200078e0a0b */
[----:B------:R-:W-:Y:S02]  /*0680*/  ISETP.EQ.OR P1, PT, R3, RZ, !P1 ;  /* 0x000000ff0300720c */ /* 0x000fe40004f22670 */
[C---:B------:R-:W-:Y:S01]  /*0690*/  ISETP.NE.AND P2, PT, R2.reuse, RZ, PT ;  /* 0x000000ff0200720c */ /* 0x040fe20003f45270 */
[----:B--2---:R-:W-:Y:S01]  /*06a0*/  IMAD R0, R9, R20, R4 ;  /* 0x0000001409007224 */ /* 0x004fe200078e0204 */
[----:B------:R-:W-:Y:S01]  /*06b0*/  ISETP.EQ.AND P1, PT, R2, RZ, P1 ;  /* 0x000000ff0200720c */ /* 0x000fe20000f22270 */
[----:B---3--:R-:W-:Y:S01]  /*06c0*/  IMAD R7, R12, R11, UR8 ;  /* 0x000000080c077e24 */ /* 0x008fe2000f8e020b */
[----:B------:R-:W0:Y:S02]  /*06d0*/  FENCE.VIEW.ASYNC.S ;  /* 0x00000000000073c6 */ /* 0x000e240000000000 */
[----:B0-----:R0:W1:Y:S01]  /*06e0*/  @!UP0 SYNCS.EXCH.64 URZ, [UR6+0x60], UR4 ;  /* 0x00006004063f85b2 */ /* 0x0010620008000100 */
[----:B------:R-:W-:-:S02]  /*06f0*/  ISETP.NE.AND P4, PT, R0, R19, PT ;  /* 0x000000130000720c */ /* 0x000fc40003f85270 */
[----:B------:R-:W-:Y:S02]  /*0700*/  SEL R18, RZ, 0x1, !P1 ;  /* 0x00000001ff127807 */ /* 0x000fe40004800000 */
[----:B------:R-:W-:Y:S02]  /*0710*/  ISETP.EQ.OR P4, PT, R7, RZ, !P4 ;  /* 0x000000ff0700720c */ /* 0x000fe40006782670 */
[----:B------:R-:W-:Y:S02]  /*0720*/  LOP3.LUT R0, R97, 0x7f, RZ, 0xc0, !PT ;  /* 0x0000007f61007812 */ /* 0x000fe400078ec0ff */
[----:B------:R-:W-:Y:S02]  /*0730*/  PLOP3.LUT P0, PT, P0, P4, PT, 0x80, 0x0 ;  /* 0x000000000000781c */ /* 0x000fe40000709070 */
[----:B------:R-:W-:Y:S02]  /*0740*/  SEL R18, R18, 0x2, P5 ;  /* 0x0000000212127807 */ /* 0x000fe40002800000 */
[----:B------:R-:W-:Y:S01]  /*0750*/  P2R R116, PR, RZ, 0x1 ;  /* 0x00000001ff747803 */ /* 0x000fe20000000000 */
[----:B------:R0:W2:Y:S01]  /*0760*/  @!UP1 SYNCS.EXCH.64 URZ, [UR6+0x68], UR4 ;  /* 0x00006804063f95b2 */ /* 0x0000a20008000100 */
[----:B------:R-:W-:Y:S01]  /*0770*/  NOP ;  /* 0x0000000000007918 */ /* 0x000fe20000000000 */
[----:B------:R-:W-:Y:S06]  /*0780*/  @!P3 BRA `(.L_x_3) ;  /* 0x000000000008b947 */ /* 0x000fec0003800000 */
[----:B-12-4-:R-:W-:Y:S01]  /*0790*/  UCGABAR_ARV ;  /* 0x00000000000079c7 */ /* 0x016fe20008000000 */
[----:B------:R-:W-:Y:S05]  /*07a0*/  BRA `(.L_x_4) ;  /* 0x0000000000047947 */ /* 0x000fea0003800000 */
.L_x_3:
[----:B-12-4-:R-:W-:Y:S01]  /*07b0*/  NOP ;  /* 0x0000000000007918 */ /* 0x016fe20000000000 */
.L_x_4:
[----:B------:R-:W1:Y:S01]  /*07c0*/  LDC R2, c[0x0][0x65c] ;  /* 0x00019700ff027b82 */ /* 0x000e620000000800 */
[----:B------:R-:W-:Y:S01]  /*07d0*/  LOP3.LUT R5, R5, 0xffffefff, RZ, 0xc0, !PT ;  /* 0xffffefff05057812 */ /* 0x000fe200078ec0ff */
[----:B------:R-:W-:Y:S02]  /*07e0*/  IMAD.U32 R10, RZ, RZ, UR8 ;  /* 0x00000008ff0a7e24 */ /* 0x000fe4000f8e00ff */
[----:B------:R-:W-:Y:S01]  /*07f0*/  IMAD.MOV.U32 R11, RZ, RZ, RZ ;  /* 0x000000ffff0b7224 */ /* 0x000fe200078e00ff */
[----:B-1----:R-:W-:-:S13]  /*0800*/  ISETP.NE.AND P1, PT, R2, 0x1, PT ;  /* 0x000000010200780c */ /* 0x002fda0003f25270 */
[----:B------:R-:W1:Y:S01]  /*0810*/  @P1 LDC R17, c[0x0][0x10] ;  /* 0x00000400ff111b82 */ /* 0x000e620000000800 */
[----:B------:R-:W-:Y:S01]  /*0820*/  @P1 LOP3.LUT R5, R5, 0x1000, RZ, 0xfc, !PT ;  /* 0x0000100005051812 */ /* 0x000fe200078efcff */
[----:B------:R-:W-:Y:S02]  /*0830*/  @P1 IMAD.MOV.U32 R5, RZ, RZ, RZ ;  /* 0x000000ffff051224 */ /* 0x000fe400078e00ff */
[----:B------:R-:W-:-:S04]  /*0840*/  @P1 IMAD.MOV.U32 R15, RZ, RZ, RZ ;  /* 0x000000ffff0f1224 */ /* 0x000fc800078e00ff */
[----:B------:R-:W2:Y:S01]  /*0850*/  @!P1 LDC R13, c[0x0][0xc] ;  /* 0x00000300ff0d9b82 */ /* 0x000ea20000000800 */
[----:B0-----:R-:W-:Y:S01]  /*0860*/  ULDC UR4, c[0x0][0xc] ;  /* 0x0000030000047ab9 */ /* 0x001fe20000000800 */
[----:B------:R-:W-:Y:S01]  /*0870*/  ULDC UR5, c[0x0][0x10] ;  /* 0x0000040000057ab9 */ /* 0x000fe20000000800 */
[----:B------:R-:W-:Y:S01]  /*0880*/  ULDC UR6, c[0x0][0x14] ;  /* 0x0000050000067ab9 */ /* 0x000fe20000000800 */
[----:B------:R-:W-:-:S04]  /*0890*/  UIMAD.WIDE.U32 UR4, UR4, UR5, URZ ;  /* 0x00000005040472a5 */ /* 0x000fc8000f8e003f */
[----:B------:R-:W-:Y:S02]  /*08a0*/  UIMAD.WIDE.U32 UR38, UR4, UR6, URZ ;  /* 0x00000006042672a5 */ /* 0x000fe4000f8e003f */
[----:B------:R-:W-:-:S04]  /*08b0*/  UIMAD UR41, UR5, UR6, URZ ;  /* 0x00000006052972a4 */ /* 0x000fc8000f8e023f */
[----:B------:R-:W-:Y:S01]  /*08c0*/  UIADD3 UR41, UR39, UR41, URZ ;  /* 0x0000002927297290 */ /* 0x000fe2000fffe03f */
[----:B-1----:R-:W-:-:S04]  /*08d0*/  @P1 IMAD.WIDE.U32 R16, R17, UR8, R4 ;  /* 0x0000000811101c25 */ /* 0x002fc8000f8e0004 */
[----:B------:R-:W-:Y:S02]  /*08e0*/  @P1 IMAD.IADD R17, R17, 0x1, R15 ;  /* 0x0000000111111824 */ /* 0x000fe400078e020f */
[----:B--2---:R-:W-:-:S04]  /*08f0*/  @!P1 IMAD.WIDE.U32 R10, R4, R13, R10 ;  /* 0x0000000d040a9225 */ /* 0x004fc800078e000a */
[----:B------:R-:W-:Y:S02]  /*0900*/  @!P1 IMAD.MOV.U32 R16, RZ, RZ, R10 ;  /* 0x000000ffff109224 */ /* 0x000fe400078e000a */
[----:B------:R-:W-:Y:S01]  /*0910*/  @!P1 IMAD.MOV.U32 R17, RZ, RZ, R11 ;  /* 0x000000ffff119224 */ /* 0x000fe200078e000b */
[----:B------:R-:W-:Y:S06]  /*0920*/  @!P3 BRA `(.L_x_5) ;  /* 0x00000000000cb947 */ /* 0x000fec0003800000 */
[----:B------:R-:W-:Y:S01]  /*0930*/  UCGABAR_WAIT ;  /* 0x0000000000007dc7 */ /* 0x000fe20008000000 */
[----:B------:R-:W-:Y:S01]  /*0940*/  CCTL.IVALL ;  /* 0x00000000ff00798f */ /* 0x000fe20002000000 */
[----:B------:R-:W-:Y:S05]  /*0950*/  BRA `(.L_x_6) ;  /* 0x0000000000047947 */ /* 0x000fea0003800000 */
.L_x_5:
[----:B------:R-:W-:Y:S06]  /*0960*/  BAR.SYNC.DEFER_BLOCKING 0x0 ;  /* 0x0000000000007b1d */ /* 0x000fec0000010000 */
.L_x_6:
[----:B------:R-:W-:Y:S05]  /*0970*/  @!P2 BRA `(.L_x_7) ;  /* 0x000000700004a947 */ /* 0x000fea0003800000 */
[----:B------:R-:W-:-:S13]  /*0980*/  ISETP.GT.U32.AND P0, PT, R8, 0x1, PT ;  /* 0x000000010800780c */ /* 0x000fda0003f04070 */
[----:B------:R-:W-:Y:S05]  /*0990*/  @P0 EXIT ;  /* 0x000000000000094d */ /* 0x000fea0003800000 */
[----:B------:R-:W-:Y:S01]  /*09a0*/  ULDC.64 UR4, c[0x0][0x650] ;  /* 0x0001940000047ab9 */ /* 0x000fe20000000a00 */
[----:B------:R-:W-:Y:S01]  /*09b0*/  PRMT R3, RZ, 0x7610, R3 ;  /* 0x00007610ff037816 */ /* 0x000fe20000000003 */
[----:B------:R-:W-:Y:S01]  /*09c0*/  IMAD.MOV.U32 R113, RZ, RZ, -0x1 ;  /* 0xffffffffff717424 */ /* 0x000fe200078e00ff */
[----:B------:R-:W-:Y:S01]  /*09d0*/  ISETP.GE.U32.AND P0, PT, R16, UR4, PT ;  /* 0x0000000410007c0c */ /* 0x000fe2000bf06070 */
[----:B------:R-:W-:Y:S02]  /*09e0*/  IMAD.MOV.U32 R102, RZ, RZ, -0x1 ;  /* 0xffffffffff667424 */ /* 0x000fe400078e00ff */
[----:B------:R-:W-:Y:S01]  /*09f0*/  IMAD.MOV.U32 R23, RZ, RZ, -0x1 ;  /* 0xffffffffff177424 */ /* 0x000fe200078e00ff */
[----:B------:R-:W-:-:S13]  /*0a00*/  ISETP.GE.U32.AND.EX P0, PT, R17, UR5, PT, P0 ;  /* 0x0000000511007c0c */ /* 0x000fda000bf06100 */
[----:B------:R-:W-:Y:S05]  /*0a10*/  @P0 BRA `(.L_x_8) ;  /* 0x00000004002c0947 */ /* 0x000fea0003800000 */
[----:B------:R-:W0:Y:S01]  /*0a20*/  LDC.64 R22, c[0x0][0x628] ;  /* 0x00018a00ff167b82 */ /* 0x000e220000000a00 */
[----:B------:R-:W-:Y:S02]  /*0a30*/  IMAD.MOV.U32 R10, RZ, RZ, R16 ;  /* 0x000000ffff0a7224 */ /* 0x000fe400078e0010 */
[----:B------:R-:W-:-:S05]  /*0a40*/  IMAD.MOV.U32 R11, RZ, RZ, R17 ;  /* 0x000000ffff0b7224 */ /* 0x000fca00078e0011 */
[----:B------:R-:W1:Y:S08]  /*0a50*/  LDC R8, c[0x0][0x630] ;  /* 0x00018c00ff087b82 */ /* 0x000e700000000800 */
[----:B------:R-:W2:Y:S01]  /*0a60*/  LDC.64 R24, c[0x0][0x620] ;  /* 0x00018800ff187b82 */ /* 0x000ea20000000a00 */
[----:B0-----:R-:W-:-:S04]  /*0a70*/  ISETP.NE.U32.AND P0, PT, R22, RZ, PT ;  /* 0x000000ff1600720c */ /* 0x001fc80003f05070 */
[----:B------:R-:W-:-:S13]  /*0a80*/  ISETP.NE.AND.EX P0, PT, R23, RZ, PT, P0 ;  /* 0x000000ff1700720c */ /* 0x000fda0003f05300 */
[----:B-12---:R-:W-:Y:S05]  /*0a90*/  @!P0 BRA `(.L_x_9) ;  /* 0x0000000000288947 */ /* 0x006fea0003800000 */
[----:B------:R-:W0:Y:S02]  /*0aa0*/  LDC R3, c[0x0][0x634] ;  /* 0x00018d00ff037b82 */ /* 0x000e240000000800 */
[----:B0-----:R-:W-:-:S05]  /*0ab0*/  IADD3 R3, P0, R16, R3, RZ ;  /* 0x0000000310037210 */ /* 0x001fca0007f1e0ff */
[----:B------:R-:W-:-:S04]  /*0ac0*/  IMAD.X R21, RZ, RZ, R17, P0 ;  /* 0x000000ffff157224 */ /* 0x000fc800000e0611 */
[----:B------:R-:W-:-:S04]  /*0ad0*/  IMAD.WIDE.U32 R10, R21, R22, RZ ;  /* 0x00000016150a7225 */ /* 0x000fc800078e00ff */
[----:B------:R-:W-:-:S04]  /*0ae0*/  IMAD.WIDE.U32 R12, P0, R3, R23, R10 ;  /* 0x00000017030c7225 */ /* 0x000fc8000780000a */
[----:B------:R-:W-:-:S04]  /*0af0*/  IMAD.WIDE.U32 R10, R3, R22, RZ ;  /* 0x00000016030a7225 */ /* 0x000fc800078e00ff */
[----:B------:R-:W-:Y:S01]  /*0b00*/  IMAD.X R15, RZ, RZ, RZ, P0 ;  /* 0x000000ffff0f7224 */ /* 0x000fe200000e06ff */
[----:B------:R-:W-:Y:S01]  /*0b10*/  IADD3 RZ, P0, R11, R12, RZ ;  /* 0x0000000c0bff7210 */ /* 0x000fe20007f1e0ff */
[----:B------:R-:W-:-:S04]  /*0b20*/  IMAD.MOV.U32 R14, RZ, RZ, R13 ;  /* 0x000000ffff0e7224 */ /* 0x000fc800078e000d */
[----:B------:R-:W-:-:S08]  /*0b30*/  IMAD.WIDE.U32.X R10, R21, R23, R14, P0 ;  /* 0x00000017150a7225 */ /* 0x000fd000000e040e */
.L_x_9:
[----:B------:R-:W0:Y:S01]  /*0b40*/  LDC.64 R28, c[0x0][0x640] ;  /* 0x00019000ff1c7b82 */ /* 0x000e220000000a00 */
[-CC-:B------:R-:W-:Y:S01]  /*0b50*/  SHF.R.U64 R27, R10, R8.reuse, R11.reuse ;  /* 0x000000080a1b7219 */ /* 0x180fe2000000120b */
[----:B------:R-:W-:Y:S01]  /*0b60*/  IMAD.MOV.U32 R23, RZ, RZ, 0x1 ;  /* 0x00000001ff177424 */ /* 0x000fe200078e00ff */
[----:B------:R-:W-:Y:S02]  /*0b70*/  SHF.R.U32.HI R3, RZ, R8, R11 ;  /* 0x00000008ff037219 */ /* 0x000fe4000001160b */
[----:B------:R-:W-:-:S03]  /*0b80*/  IADD3 R5, P0, RZ, -R27, RZ ;  /* 0x8000001bff057210 */ /* 0x000fc60007f1e0ff */
[----:B------:R-:W1:Y:S02]  /*0b90*/  LDC R12, c[0x0][0x618] ;  /* 0x00018600ff0c7b82 */ /* 0x000e640000000800 */
[----:B------:R-:W-:Y:S02]  /*0ba0*/  IMAD.X R3, RZ, RZ, ~R3, P0 ;  /* 0x000000ffff037224 */ /* 0x000fe400000e0e03 */
[----:B------:R-:W-:-:S04]  /*0bb0*/  IMAD.WIDE.U32 R10, R5, R24, R16 ;  /* 0x00000018050a7225 */ /* 0x000fc800078e0010 */
[----:B------:R-:W2:Y:S01]  /*0bc0*/  LDC R22, c[0x0][0x608] ;  /* 0x00018200ff167b82 */ /* 0x000ea20000000800 */
[----:B------:R-:W-:Y:S02]  /*0bd0*/  IMAD R8, R3, R24, RZ ;  /* 0x0000001803087224 */ /* 0x000fe400078e02ff */
[----:B------:R-:W-:Y:S02]  /*0be0*/  IMAD.MOV.U32 R3, RZ, RZ, -0x1 ;  /* 0xffffffffff037424 */ /* 0x000fe400078e00ff */
[----:B------:R-:W-:-:S03]  /*0bf0*/  IMAD R5, R5, R25, R8 ;  /* 0x0000001905057224 */ /* 0x000fc600078e0208 */
[----:B------:R-:W3:Y:S01]  /*0c00*/  LDC R26, c[0x0][0x658] ;  /* 0x00019600ff1a7b82 */ /* 0x000ee20000000800 */
[----:B------:R-:W-:Y:S01]  /*0c10*/  IMAD.IADD R5, R11, 0x1, R5 ;  /* 0x000000010b057824 */ /* 0x000fe200078e0205 */
[----:B0-----:R-:W-:-:S04]  /*0c20*/  ISETP.NE.U32.AND P0, PT, R28, RZ, PT ;  /* 0x000000ff1c00720c */ /* 0x001fc80003f05070 */
[----:B------:R-:W-:Y:S02]  /*0c30*/  ISETP.NE.AND.EX P0, PT, R29, RZ, PT, P0 ;  /* 0x000000ff1d00720c */ /* 0x000fe40003f05300 */
[----:B------:R-:W0:Y:S01]  /*0c40*/  LDC R24, c[0x0][0x600] ;  /* 0x00018000ff187b82 */ /* 0x000e220000000800 */
[-CC-:B-1----:R-:W-:Y:S02]  /*0c50*/  SHF.R.U64 R14, R10, R12.reuse, R5.reuse ;  /* 0x0000000c0a0e7219 */ /* 0x182fe40000001205 */
[----:B------:R-:W-:-:S05]  /*0c60*/  SHF.R.U32.HI R5, RZ, R12, R5 ;  /* 0x0000000cff057219 */ /* 0x000fca0000011605 */
[----:B------:R-:W1:Y:S01]  /*0c70*/  LDC R15, c[0x0][0x648] ;  /* 0x00019200ff0f7b82 */ /* 0x000e620000000800 */
[-CC-:B--2---:R-:W-:Y:S02]  /*0c80*/  SHF.R.U64 R31, R14, R22.reuse, R5.reuse ;  /* 0x000000160e1f7219 */ /* 0x184fe40000001205 */
[----:B------:R-:W-:Y:S01]  /*0c90*/  SHF.R.U32.HI R5, RZ, R22, R5 ;  /* 0x00000016ff057219 */ /* 0x000fe20000011605 */
[----:B------:R-:W-:-:S04]  /*0ca0*/  IMAD R22, R9, R20, R4 ;  /* 0x0000001409167224 */ /* 0x000fc800078e0204 */
[----:B------:R-:W2:Y:S01]  /*0cb0*/  LDC R21, c[0x0][0x638] ;  /* 0x00018e00ff157b82 */ /* 0x000ea20000000800 */
[-CC-:B---3--:R-:W-:Y:S02]  /*0cc0*/  SHF.R.U64 R20, R31, R26.reuse, R5.reuse ;  /* 0x0000001a1f147219 */ /* 0x188fe40000001205 */
[-C--:B------:R-:W-:Y:S02]  /*0cd0*/  SHF.L.U32 R3, R3, R26.reuse, RZ ;  /* 0x0000001a03037219 */ /* 0x080fe400000006ff */
[----:B------:R-:W-:Y:S01]  /*0ce0*/  SHF.R.U32.HI R5, RZ, R26, R5 ;  /* 0x0000001aff057219 */ /* 0x000fe20000011605 */
[----:B------:R-:W-:Y:S01]  /*0cf0*/  IMAD.MOV.U32 R4, RZ, RZ, R20 ;  /* 0x000000ffff047224 */ /* 0x000fe200078e0014 */
[----:B------:R-:W-:Y:S01]  /*0d00*/  LOP3.LUT R12, RZ, R3, RZ, 0x33, !PT ;  /* 0x00000003ff0c7212 */ /* 0x000fe200078e33ff */
[----:B------:R-:W3:Y:S01]  /*0d10*/  LDC R25, c[0x0][0x610] ;  /* 0x00018400ff197b82 */ /* 0x000ee20000000800 */
[----:B------:R-:W-:Y:S05]  /*0d20*/  @!P0 BRA `(.L_x_10) ;  /* 0x0000000000288947 */ /* 0x000fea0003800000 */
[----:B------:R-:W4:Y:S02]  /*0d30*/  LDC R3, c[0x0][0x64c] ;  /* 0x00019300ff037b82 */ /* 0x000f240000000800 */
[----:B----4-:R-:W-:-:S05]  /*0d40*/  IADD3 R3, P0, R20, R3, RZ ;  /* 0x0000000314037210 */ /* 0x010fca0007f1e0ff */
        /* <DEDUP_REMOVED lines=8> */
.L_x_10:
[----:B-1----:R-:W-:Y:S01]  /*0dd0*/  SHF.R.U64 R4, R4, R15, R5 ;  /* 0x0000000f04047219 */ /* 0x002fe20000001205 */
[----:B0-----:R-:W-:Y:S01]  /*0de0*/  VIADD R5, R24, 0xffffffff ;  /* 0xffffffff18057836 */ /* 0x001fe20000000000 */
[----:B------:R-:W-:Y:S01]  /*0df0*/  SHF.L.U32 R3, R23, R26, RZ ;  /* 0x0000001a17037219 */ /* 0x000fe200000006ff */
[----:B------:R-:W-:Y:S01]  /*0e00*/  IMAD.MOV.U32 R23, RZ, RZ, R27 ;  /* 0x000000ffff177224 */ /* 0x000fe200078e001b */
[----:B------:R-:W-:Y:S01]  /*0e10*/  LOP3.LUT R12, R31, R12, RZ, 0xc0, !PT ;  /* 0x0000000c1f0c7212 */ /* 0x000fe200078ec0ff */
[----:B------:R-:W-:Y:S01]  /*0e20*/  IMAD.MOV R8, RZ, RZ, -R4 ;  /* 0x000000ffff087224 */ /* 0x000fe200078e0a04 */
[----:B------:R-:W-:-:S03]  /*0e30*/  SEL R7, R7, R22, !P1 ;  /* 0x0000001607077207 */ /* 0x000fc60004800000 */
[----:B------:R-:W-:Y:S01]  /*0e40*/  IMAD R12, R3, R4, R12 ;  /* 0x00000004030c7224 */ /* 0x000fe200078e020c */
[----:B------:R-:W-:Y:S01]  /*0e50*/  LOP3.LUT R4, R14, R5, RZ, 0xc0, !PT ;  /* 0x000000050e047212 */ /* 0x000fe200078ec0ff */
[----:B--2---:R-:W-:Y:S02]  /*0e60*/  IMAD R3, R8, R21, R20 ;  /* 0x0000001508037224 */ /* 0x004fe400078e0214 */
[----:B---3--:R-:W-:Y:S02]  /*0e70*/  IMAD R7, R12, R25, R7 ;  /* 0x000000190c077224 */ /* 0x008fe400078e0207 */
[----:B------:R-:W-:Y:S02]  /*0e80*/  IMAD.MOV.U32 R5, RZ, RZ, 0x1 ;  /* 0x00000001ff057424 */ /* 0x000fe400078e00ff */
[----:B------:R-:W-:-:S03]  /*0e90*/  IMAD R4, R3, R24, R4 ;  /* 0x0000001803047224 */ /* 0x000fc600078e0204 */
[----:B------:R-:W-:Y:S02]  /*0ea0*/  PRMT R3, R5, 0x7610, R3 ;  /* 0x0000761005037816 */ /* 0x000fe40000000003 */
[----:B------:R-:W-:Y:S02]  /*0eb0*/  SEL R102, R4, R7, !P1 ;  /* 0x0000000704667207 */ /* 0x000fe40004800000 */
[----:B------:R-:W-:-:S07]  /*0ec0*/  SEL R113, R7, R4, !P1 ;  /* 0x0000000407717207 */ /* 0x000fce0004800000 */
.L_x_8:
[----:B------:R-:W-:-:S08]  /*0ed0*/  NOP ;  /* 0x0000000000007918 */ /* 0x000fd00000000000 */
[----:B------:R-:W0:Y:S02]  /*0ee0*/  USETMAXREG.TRY_ALLOC.CTAPOOL UP0, 0xe8 ;  /* 0x000000e8000079c8 */ /* 0x000e240008000600 */
[----:B0-----:R-:W-:-:S13]  /*0ef0*/  PLOP3.LUT P0, PT, PT, PT, UP0, 0x80, 0x0 ;  /* 0x000000000000781c */ /* 0x001fda0003f0f008 */
[----:B------:R-:W-:Y:S05]  /*0f00*/  @!P0 BRA `(.L_x_8) ;  /* 0xfffffffc00f08947 */ /* 0x000fea000383ffff */
[----:B------:R-:W-:Y:S01]  /*0f10*/  ULDC.64 UR4, c[0x0][0x598] ;  /* 0x0001660000047ab9 */ /* 0x000fe20000000a00 */
[----:B------:R-:W-:Y:S01]  /*0f20*/  ULDC.64 UR36, c[0x0][0x208] ;  /* 0x0000820000247ab9 */ /* 0x000fe20000000a00 */
[----:B------:R-:W-:-:S04]  /*0f30*/  ISETP.NE.U32.AND P0, PT, RZ, UR4, PT ;  /* 0x00000004ff007c0c */ /* 0x000fc8000bf05070 */
[----:B------:R-:W-:-:S13]  /*0f40*/  ISETP.NE.AND.EX P0, PT, RZ, UR5, PT, P0 ;  /* 0x00000005ff007c0c */ /* 0x000fda000bf05300 */
[----:B------:R-:W-:Y:S05]  /*0f50*/  @!P0 BRA `(.L_x_11) ;  /* 0x00000000001c8947 */ /* 0x000fea0003800000 */
[----:B------:R-:W0:Y:S02]  /*0f60*/  LDC.64 R4, c[0x0][0x598] ;  /* 0x00016600ff047b82 */ /* 0x000e240000000a00 */
[----:B0-----:R-:W2:Y:S02]  /*0f70*/  LDG.E.64 R4, desc[UR36][R4.64] ;  /* 0x0000002404047981 */ /* 0x001ea4000c1e1b00 */
[----:B--2---:R-:W-:-:S04]  /*0f80*/  ISETP.NE.U32.AND P0, PT, R4, RZ, PT ;  /* 0x000000ff0400720c */ /* 0x004fc80003f05070 */
[----:B------:R-:W-:-:S13]  /*0f90*/  ISETP.NE.AND.EX P0, PT, R5, RZ, PT, P0 ;  /* 0x000000ff0500720c */ /* 0x000fda0003f05300 */
[----:B------:R-:W-:Y:S05]  /*0fa0*/  @!P0 BRA `(.L_x_11) ;  /* 0x0000000000088947 */ /* 0x000fea0003800000 */
[----:B------:R0:W5:Y:S01]  /*0fb0*/  LD.E R22, desc[UR36][R4.64] ;  /* 0x0000002404167980 */ /* 0x000162000c101900 */
[----:B------:R-:W-:Y:S05]  /*0fc0*/  BRA `(.L_x_12) ;  /* 0x0000000000247947 */ /* 0x000fea0003800000 */
.L_x_11:
[----:B------:R-:W-:Y:S02]  /*0fd0*/  ULDC.64 UR4, c[0x0][0x588] ;  /* 0x0001620000047ab9 */ /* 0x000fe40000000a00 */
[----:B------:R-:W-:-:S04]  /*0fe0*/  ISETP.NE.U32.AND P0, PT, RZ, UR4, PT ;  /* 0x00000004ff007c0c */ /* 0x000fc8000bf05070 */
[----:B------:R-:W-:-:S13]  /*0ff0*/  ISETP.NE.AND.EX P0, PT, RZ, UR5, PT, P0 ;  /* 0x00000005ff007c0c */ /* 0x000fda000bf05300 */
[----:B------:R-:W-:Y:S05]  /*1000*/  @!P0 BRA `(.L_x_13) ;  /* 0x00000000000c8947 */ /* 0x000fea0003800000 */
[----:B------:R-:W0:Y:S02]  /*1010*/  LDC.64 R4, c[0x0][0x588] ;  /* 0x00016200ff047b82 */ /* 0x000e240000000a00 */
[----:B0-----:R1:W5:Y:S01]  /*1020*/  LDG.E R22, desc[UR36][R4.64] ;  /* 0x0000002404167981 */ /* 0x001362000c1e1900 */
[----:B------:R-:W-:Y:S05]  /*1030*/  BRA `(.L_x_12) ;  /* 0x0000000000087947 */ /* 0x000fea0003800000 */
.L_x_13:
[----:B------:R-:W-:Y:S02]  /*1040*/  ULDC UR4, c[0x0][0x580] ;  /* 0x0001600000047ab9 */ /* 0x000fe40000000800 */
[----:B------:R-:W-:-:S07]  /*1050*/  IMAD.U32 R22, RZ, RZ, UR4 ;  /* 0x00000004ff167e24 */ /* 0x000fce000f8e00ff */
.L_x_12:
[----:B------:R-:W-:Y:S02]  /*1060*/  ULDC.64 UR4, c[0x0][0x5a0] ;  /* 0x0001680000047ab9 */ /* 0x000fe40000000a00 */
[----:B------:R-:W-:-:S04]  /*1070*/  ISETP.NE.U32.AND P0, PT, RZ, UR4, PT ;  /* 0x00000004ff007c0c */ /* 0x000fc8000bf05070 */
[----:B------:R-:W-:-:S13]  /*1080*/  ISETP.NE.AND.EX P0, PT, RZ, UR5, PT, P0 ;  /* 0x00000005ff007c0c */ /* 0x000fda000bf05300 */
[----:B------:R-:W-:Y:S05]  /*1090*/  @!P0 BRA `(.L_x_14) ;  /* 0x00000000001c8947 */ /* 0x000fea0003800000 */
[----:B01----:R-:W0:Y:S02]  /*10a0*/  LDC.64 R4, c[0x0][0x5a0] ;  /* 0x00016800ff047b82 */ /* 0x003e240000000a00 */
[----:B0-----:R-:W2:Y:S02]  /*10b0*/  LDG.E.64 R4, desc[UR36][R4.64] ;  /* 0x0000002404047981 */ /* 0x001ea4000c1e1b00 */
[----:B--2---:R-:W-:-:S04]  /*10c0*/  ISETP.NE.U32.AND P0, PT, R4, RZ, PT ;  /* 0x000000ff0400720c */ /* 0x004fc80003f05070 */
[----:B------:R-:W-:-:S13]  /*10d0*/  ISETP.NE.AND.EX P0, PT, R5, RZ, PT, P0 ;  /* 0x000000ff0500720c */ /* 0x000fda0003f05300 */
[----:B------:R-:W-:Y:S05]  /*10e0*/  @!P0 BRA `(.L_x_14) ;  /* 0x0000000000088947 */ /* 0x000fea0003800000 */
[----:B------:R0:W5:Y:S01]  /*10f0*/  LD.E R90, desc[UR36][R4.64] ;  /* 0x00000024045a7980 */ /* 0x000162000c101900 */
[----:B------:R-:W-:Y:S05]  /*1100*/  BRA `(.L_x_15) ;  /* 0x0000000000247947 */ /* 0x000fea0003800000 */
.L_x_14:
[----:B------:R-:W-:Y:S02]  /*1110*/  ULDC.64 UR4, c[0x0][0x590] ;  /* 0x0001640000047ab9 */ /* 0x000fe40000000a00 */
[----:B------:R-:W-:-:S04]  /*1120*/  ISETP.NE.U32.AND P0, PT, RZ, UR4, PT ;  /* 0x00000004ff007c0c */ /* 0x000fc8000bf05070 */
[----:B------:R-:W-:-:S13]  /*1130*/  ISETP.NE.AND.EX P0, PT, RZ, UR5, PT, P0 ;  /* 0x00000005ff007c0c */ /* 0x000fda000bf05300 */
[----:B------:R-:W-:Y:S05]  /*1140*/  @!P0 BRA `(.L_x_16) ;  /* 0x00000000000c8947 */ /* 0x000fea0003800000 */
[----:B------:R-:W2:Y:S02]  /*1150*/  LDC.64 R90, c[0x0][0x590] ;  /* 0x00016400ff5a7b82 */ /* 0x000ea40000000a00 */
[----:B--2---:R2:W5:Y:S01]  /*1160*/  LDG.E R90, desc[UR36][R90.64] ;  /* 0x000000245a5a7981 */ /* 0x004562000c1e1900 */
[----:B------:R-:W-:Y:S05]  /*1170*/  BRA `(.L_x_15) ;  /* 0x0000000000087947 */ /* 0x000fea0003800000 */
.L_x_16:
[----:B------:R-:W-:Y:S02]  /*1180*/  ULDC UR4, c[0x0][0x584] ;  /* 0x0001610000047ab9 */ /* 0x000fe40000000800 */
[----:B------:R-:W-:-:S07]  /*1190*/  IMAD.U32 R90, RZ, RZ, UR4 ;  /* 0x00000004ff5a7e24 */ /* 0x000fce000f8e00ff */
.L_x_15:
[----:B------:R-:W-:-:S13]  /*11a0*/  LOP3.LUT P0, RZ, R3, 0xff, RZ, 0xc0, !PT ;  /* 0x000000ff03ff7812 */ /* 0x000fda000780c0ff */
[----:B------:R-:W-:Y:S05]  /*11b0*/  @!P0 EXIT ;  /* 0x000000000000894d */ /* 0x000fea0003800000 */
[----:B------:R-:W3:Y:S01]  /*11c0*/  LDC R95, c[0x0][0x658] ;  /* 0x00019600ff5f7b82 */ /* 0x000ee20000000800 */
[----:B------:R-:W-:Y:S01]  /*11d0*/  LOP3.LUT R6, R6, 0x1, RZ, 0xc0, !PT ;  /* 0x0000000106067812 */ /* 0x000fe200078ec0ff */
[----:B------:R-:W-:Y:S01]  /*11e0*/  ULDC.64 UR6, c[0x0][0x288] ;  /* 0x0000a20000067ab9 */ /* 0x000fe20000000a00 */
[----:B------:R-:W-:Y:S01]  /*11f0*/  SHF.R.U32.HI R3, RZ, 0x2, R97 ;  /* 0x00000002ff037819 */ /* 0x000fe20000011661 */
[----:B------:R-:W-:Y:S01]  /*1200*/  UIADD3 UR4, UR7, 0x3f, URZ ;  /* 0x0000003f07047890 */ /* 0x000fe2000fffe03f */
[----:B------:R-:W-:Y:S01]  /*1210*/  SHF.R.U32.HI R0, RZ, 0x1, R0 ;  /* 0x00000001ff007819 */ /* 0x000fe20000011600 */
[----:B------:R-:W-:Y:S01]  /*1220*/  IMAD.SHL.U32 R88, R6, 0x40, RZ ;  /* 0x0000004006587824 */ /* 0x000fe200078e00ff */
[----:B------:R-:W-:Y:S01]  /*1230*/  LOP3.LUT R3, R3, 0x7, RZ, 0xc0, !PT ;  /* 0x0000000703037812 */ /* 0x000fe200078ec0ff */
[----:B01----:R-:W0:Y:S01]  /*1240*/  LDC.64 R4, c[0x0][0x5c8] ;  /* 0x00017200ff047b82 */ /* 0x003e220000000a00 */
[----:B------:R-:W-:Y:S01]  /*1250*/  USHF.R.S32.HI UR5, URZ, 0x1f, UR4 ;  /* 0x0000001f3f057899 */ /* 0x000fe20008011404 */
[----:B------:R-:W-:Y:S01]  /*1260*/  LOP3.LUT R0, R0, 0x30, RZ, 0xc0, !PT ;  /* 0x0000003000007812 */ /* 0x000fe200078ec0ff */
[----:B------:R-:W-:Y:S01]  /*1270*/  IMAD.MOV.U32 R8, RZ, RZ, 0x1 ;  /* 0x00000001ff087424 */ /* 0x000fe200078e00ff */
[--C-:B------:R-:W-:Y:S01]  /*1280*/  LOP3.LUT R88, R88, 0x40, R3.reuse, 0xe2, !PT ;  /* 0x0000004058587812 */ /* 0x100fe200078ee203 */
[----:B------:R-:W-:Y:S01]  /*1290*/  ULEA.HI UR5, UR5, UR4, URZ, 0x6 ;  /* 0x0000000405057291 */ /* 0x000fe2000f8f303f */
[-C--:B------:R-:W-:Y:S01]  /*12a0*/  IADD3 R3, RZ, -R0.reuse, -R3 ;  /* 0x80000000ff037210 */ /* 0x080fe20007ffe803 */
[----:B------:R-:W-:Y:S01]  /*12b0*/  IMAD.U32 R7, RZ, RZ, UR6 ;  /* 0x00000006ff077e24 */ /* 0x000fe2000f8e00ff */
[----:B------:R-:W1:Y:S01]  /*12c0*/  LDC R99, c[0x0][0x600] ;  /* 0x00018000ff637b82 */ /* 0x000e620000000800 */
[----:B------:R-:W-:Y:S01]  /*12d0*/  LOP3.LUT R88, R88, R0, RZ, 0xfc, !PT ;  /* 0x0000000058587212 */ /* 0x000fe200078efcff */
[----:B------:R-:W-:Y:S01]  /*12e0*/  IMAD.MOV.U32 R0, RZ, RZ, -0x1 ;  /* 0xffffffffff007424 */ /* 0x000fe200078e00ff */
[----:B------:R-:W-:Y:S01]  /*12f0*/  USHF.R.S32.HI UR43, URZ, 0x6, UR5 ;  /* 0x000000063f2b7899 */ /* 0x000fe20008011405 */
[C---:B------:R-:W-:Y:S01]  /*1300*/  LOP3.LUT R96, R97.reuse, 0x3, RZ, 0xc0, !PT ;  /* 0x0000000361607812 */ /* 0x040fe200078ec0ff */
[----:B------:R-:W-:Y:S01]  /*1310*/  IMAD R3, R6, -0x40, R3 ;  /* 0xffffffc006037824 */ /* 0x000fe200078e0203 */
[C---:B------:R-:W-:Y:S01]  /*1320*/  LOP3.LUT R98, R97.reuse, 0x80, RZ, 0xc0, !PT ;  /* 0x0000008061627812 */ /* 0x040fe200078ec0ff */
[----:B------:R-:W-:Y:S01]  /*1330*/  UISETP.LT.AND UP0, UPT, UR43, 0x1, UPT ;  /* 0x000000012b00788c */ /* 0x000fe2000bf01270 */
[-C--:B---3--:R-:W-:Y:S01]  /*1340*/  SHF.L.U32 R0, R0, R95.reuse, RZ ;  /* 0x0000005f00007219 */ /* 0x088fe200000006ff */
[----:B------:R-:W-:Y:S01]  /*1350*/  ULDC UR4, c[0x0][0x284] ;  /* 0x0000a10000047ab9 */ /* 0x000fe20000000800 */
[----:B------:R-:W-:Y:S01]  /*1360*/  IMAD R96, R96, -0x2, R7 ;  /* 0xfffffffe60607824 */ /* 0x000fe200078e0207 */
[----:B------:R-:W-:Y:S01]  /*1370*/  USEL UR44, UR43, 0x1, UP0 ;  /* 0x000000012b2c7887 */ /* 0x000fe20008000000 */
[----:B------:R-:W-:Y:S01]  /*1380*/  SHF.L.U32 R95, R8, R95, RZ ;  /* 0x0000005f085f7219 */ /* 0x000fe200000006ff */
[----:B------:R-:W-:Y:S01]  /*1390*/  IMAD.SHL.U32 R97, R97, 0x2, RZ ;  /* 0x0000000261617824 */ /* 0x000fe200078e00ff */
[----:B------:R-:W-:Y:S01]  /*13a0*/  LOP3.LUT R117, R18, 0x1, RZ, 0xfc, !PT ;  /* 0x0000000112757812 */ /* 0x000fe200078efcff */
[----:B------:R-:W-:Y:S01]  /*13b0*/  VIADD R101, R3, UR4 ;  /* 0x0000000403657c36 */ /* 0x000fe20008000000 */
[C-C-:B0-----:R-:W-:Y:S01]  /*13c0*/  SHF.L.U64.HI R93, R4.reuse, 0x7, R5.reuse ;  /* 0x00000007045d7819 */ /* 0x141fe20000010205 */
[C---:B------:R-:W-:Y:S01]  /*13d0*/  IMAD.SHL.U32 R92, R4.reuse, 0x80, RZ ;  /* 0x00000080045c7824 */ /* 0x040fe200078e00ff */
[C---:B------:R-:W-:Y:S01]  /*13e0*/  SHF.L.U64.HI R94, R4.reuse, 0x3, R5 ;  /* 0x00000003045e7819 */ /* 0x040fe20000010205 */
[----:B--2---:R-:W-:Y:S01]  /*13f0*/  IMAD.SHL.U32 R91, R4, 0x8, RZ ;  /* 0x00000008045b7824 */ /* 0x004fe200078e00ff */
[----:B------:R-:W-:Y:S01]  /*1400*/  SHF.R.U32.HI R98, RZ, 0x7, R98 ;  /* 0x00000007ff627819 */ /* 0x000fe20000011662 */
[----:B------:R-:W-:Y:S01]  /*1410*/  IMAD.MOV.U32 R89, RZ, RZ, RZ ;  /* 0x000000ffff597224 */ /* 0x000fe200078e00ff */
[----:B------:R-:W-:Y:S01]  /*1420*/  LOP3.LUT R100, RZ, R0, RZ, 0x33, !PT ;  /* 0x00000000ff647212 */ /* 0x000fe200078e33ff */
[----:B------:R-:W-:Y:S01]  /*1430*/  UIADD3 UR44, UR43, -UR44, URZ ;  /* 0x8000002c2b2c7290 */ /* 0x000fe2000fffe03f */
[----:B-1----:R-:W-:Y:S01]  /*1440*/  VIADD R99, R99, 0xffffffff ;  /* 0xffffffff63637836 */ /* 0x002fe20000000000 */
[----:B------:R-:W-:Y:S01]  /*1450*/  UMOV UR40, URZ ;  /* 0x0000003f00287c82 */ /* 0x000fe20008000000 */
[----:B------:R-:W-:-:S09]  /*1460*/  UMOV UR42, URZ ;  /* 0x0000003f002a7c82 */ /* 0x000fd20008000000 */
.L_x_160:
[----:B0-----:R-:W0:Y:S01]  /*1470*/  SHFL.IDX PT, R0, R98, RZ, 0x1f ;  /* 0x00001fff62007589 */ /* 0x001e2200000e0000 */
[----:B-1----:R-:W1:Y:S01]  /*1480*/  S2UR UR7, SR_CgaCtaId ;  /* 0x00000000000779c3 */ /* 0x002e620000008800 */
[----:B------:R-:W-:Y:S01]  /*1490*/  UMOV UR6, 0x400 ;  /* 0x0000040000067882 */ /* 0x000fe20000000000 */
[----:B0-----:R-:W-:Y:S01]  /*14a0*/  R2UR UR4, R0 ;  /* 0x00000000000472ca */ /* 0x001fe200000e0000 */
[----:B-1----:R-:W-:-:S12]  /*14b0*/  ULEA UR6, UR7, UR6, 0x18 ;  /* 0x0000000607067291 */ /* 0x002fd8000f8ec03f */
[----:B------:R-:W-:-:S04]  /*14c0*/  ULEA.HI UR5, UR4, UR4, URZ, 0x1 ;  /* 0x0000000404057291 */ /* 0x000fc8000f8f083f */
[----:B------:R-:W-:-:S04]  /*14d0*/  ULOP3.LUT UR5, UR5, 0x7fffe, URZ, 0xc0, !UPT ;  /* 0x0007fffe05057892 */ /* 0x000fc8000f8ec03f */
[----:B------:R-:W-:-:S03]  /*14e0*/  UIADD3 UR5, UR4, -UR5, URZ ;  /* 0x8000000504057290 */ /* 0x000fc6000fffe03f */
[----:B------:R-:W-:Y:S01]  /*14f0*/  ULDC UR4, c[0x0][0x28c] ;  /* 0x0000a30000047ab9 */ /* 0x000fe20000000800 */
[----:B------:R-:W-:Y:S01]  /*1500*/  ULEA UR5, UR5, UR6, 0xd ;  /* 0x0000000605057291 */ /* 0x000fe2000f8e683f */
[----:B------:R-:W-:-:S03]  /*1510*/  ISETP.LT.AND P0, PT, RZ, UR4, PT ;  /* 0x00000004ff007c0c */ /* 0x000fc6000bf01270 */
[----:B------:R-:W-:-:S04]  /*1520*/  UIADD3 UR5, UR5, 0x100, URZ ;  /* 0x0000010005057890 */ /* 0x000fc8000fffe03f */
[----:B------:R-:W-:-:S04]  /*1530*/  USHF.R.U32.HI UR5, URZ, 0x4, UR5 ;  /* 0x000000043f057899 */ /* 0x000fc80008011605 */
[----:B------:R-:W-:-:S04]  /*1540*/  ULOP3.LUT UR5, UR5, 0x3fff, URZ, 0xc0, !UPT ;  /* 0x00003fff05057892 */ /* 0x000fc8000f8ec03f */
[----:B------:R-:W-:Y:S01]  /*1550*/  ULOP3.LUT UR45, UR5, 0x10000, URZ, 0xfc, !UPT ;  /* 0x00010000052d7892 */ /* 0x000fe2000f8efc3f */
[----:B--23-5:R-:W-:Y:S11]  /*1560*/  @P0 BRA `(.L_x_17) ;  /* 0x0000000000400947 */ /* 0x02cff60003800000 */
[----:B------:R-:W-:Y:S01]  /*1570*/  MOV R0, 0x0 ;  /* 0x0000000000007802 */ /* 0x000fe20000000f00 */
[----:B------:R-:W-:Y:S01]  /*1580*/  ULDC.64 UR4, c[0x4][0x68] ;  /* 0x01001a0000047ab9 */ /* 0x000fe20000000a00 */
[----:B------:R-:W-:Y:S01]  /*1590*/  ULDC.64 UR6, c[0x4][0x8] ;  /* 0x0100020000067ab9 */ /* 0x000fe20000000a00 */
[----:B------:R-:W-:Y:S01]  /*15a0*/  IMAD.U32 R4, RZ, RZ, UR4 ;  /* 0x00000004ff047e24 */ /* 0x000fe2000f8e00ff */
[----:B------:R0:W1:Y:S01]  /*15b0*/  LDC.64 R14, c[0x4][R0] ;  /* 0x01000000000e7b82 */ /* 0x0000620000000a00 */
[----:B------:R-:W-:Y:S01]  /*15c0*/  IMAD.U32 R5, RZ, RZ, UR5 ;  /* 0x00000005ff057e24 */ /* 0x000fe2000f8e00ff */
[----:B------:R-:W-:Y:S01]  /*15d0*/  ULDC.64 UR4, c[0x4][0x70] ;  /* 0x01001c0000047ab9 */ /* 0x000fe20000000a00 */
[----:B------:R-:W-:Y:S02]  /*15e0*/  IMAD.U32 R10, RZ, RZ, UR6 ;  /* 0x00000006ff0a7e24 */ /* 0x000fe4000f8e00ff */
[----:B------:R-:W-:Y:S02]  /*15f0*/  IMAD.U32 R6, RZ, RZ, UR4 ;  /* 0x00000004ff067e24 */ /* 0x000fe4000f8e00ff */
[----:B------:R-:W-:-:S02]  /*1600*/  IMAD.U32 R7, RZ, RZ, UR5 ;  /* 0x00000005ff077e24 */ /* 0x000fc4000f8e00ff */
[----:B------:R-:W-:Y:S02]  /*1610*/  IMAD.U32 R11, RZ, RZ, UR7 ;  /* 0x00000007ff0b7e24 */ /* 0x000fe4000f8e00ff */
[----:B------:R-:W-:Y:S02]  /*1620*/  IMAD.MOV.U32 R8, RZ, RZ, 0x1e1 ;  /* 0x000001e1ff087424 */ /* 0x000fe400078e00ff */
[----:B------:R-:W-:Y:S02]  /*1630*/  IMAD.MOV.U32 R12, RZ, RZ, 0x1 ;  /* 0x00000001ff0c7424 */ /* 0x000fe400078e00ff */
[----:B0-----:R-:W-:-:S07]  /*1640*/  IMAD.MOV.U32 R13, RZ, RZ, RZ ;  /* 0x000000ffff0d7224 */ /* 0x001fce00078e00ff */
[----:B------:R-:W-:-:S07]  /*1650*/  LEPC R20, `(.L_x_17) ;  /* 0x000000001014794e */ /* 0x000fce0000000000 */
[----:B-1---5:R-:W-:Y:S05]  /*1660*/  CALL.ABS.NOINC R14 ;  /* 0x000000000e007343 */ /* 0x022fea0003c00000 */
.L_x_17:
[----:B------:R-:W-:-:S13]  /*1670*/  ISETP.NE.AND P0, PT, R117, 0x3, PT ;  /* 0x000000037500780c */ /* 0x000fda0003f05270 */
[----:B------:R-:W-:Y:S05]  /*1680*/  @!P0 BRA `(.L_x_18) ;  /* 0x0000000000048947 */ /* 0x000fea0003800000 */
[----:B------:R-:W-:Y:S01]  /*1690*/  BPT.TRAP 0x1 ;  /* 0x000000040000795c */ /* 0x000fe20000300000 */
.L_x_18:
[----:B------:R-:W0:Y:S01]  /*16a0*/  S2UR UR5, SR_CgaCtaId ;  /* 0x00000000000579c3 */ /* 0x000e220000008800 */
[----:B------:R-:W-:Y:S01]  /*16b0*/  UMOV UR4, 0x400 ;  /* 0x0000040000047882 */ /* 0x000fe20000000000 */
[----:B------:R-:W-:Y:S02]  /*16c0*/  IMAD.U32 R0, RZ, RZ, UR40 ;  /* 0x00000028ff007e24 */ /* 0x000fe4000f8e00ff */
[----:B------:R-:W-:-:S03]  /*16d0*/  IMAD.U32 R3, RZ, RZ, UR42 ;  /* 0x0000002aff037e24 */ /* 0x000fc6000f8e00ff */
[----:B------:R-:W-:Y:S01]  /*16e0*/  SHF.L.U32 R0, R0, 0x1f, RZ ;  /* 0x0000001f00007819 */ /* 0x000fe200000006ff */
[----:B0-----:R-:W-:-:S06]  /*16f0*/  ULEA UR4, UR5, UR4, 0x18 ;  /* 0x0000000405047291 */ /* 0x001fcc000f8ec03f */
[----:B------:R-:W-:-:S04]  /*1700*/  IMAD.U32 R6, RZ, RZ, UR4 ;  /* 0x00000004ff067e24 */ /* 0x000fc8000f8e00ff */
[----:B------:R-:W-:-:S04]  /*1710*/  IMAD R3, R3, 0x8, R6 ;  /* 0x0000000803037824 */ /* 0x000fc800078e0206 */
[----:B------:R0:W1:Y:S01]  /*1720*/  SYNCS.PHASECHK.TRANS64.TRYWAIT P1, [R3+URZ], R0 ;  /* 0x00000000030075a7 */ /* 0x000062000802017f */
[----:B------:R-:W-:Y:S05]  /*1730*/  @!P0 BRA `(.L_x_19) ;  /* 0x0000000000048947 */ /* 0x000fea0003800000 */
[----:B------:R-:W-:Y:S01]  /*1740*/  BPT.TRAP 0x1 ;  /* 0x000000040000795c */ /* 0x000fe20000300000 */
.L_x_19:
[----:B------:R-:W-:-:S05]  /*1750*/  IMAD.U32 R4, RZ, RZ, UR44 ;  /* 0x0000002cff047e24 */ /* 0x000fca000f8e00ff */
[----:B------:R-:W-:Y:S01]  /*1760*/  ISETP.GE.AND P2, PT, R4, 0x1, PT ;  /* 0x000000010400780c */ /* 0x000fe20003f46270 */
[----:B-1----:R-:W-:-:S12]  /*1770*/  @P1 BRA `(.L_x_20) ;  /* 0x0000000000081947 */ /* 0x002fd80003800000 */
[----:B------:R-:W1:Y:S02]  /*1780*/  SYNCS.PHASECHK.TRANS64.TRYWAIT P1, [R3+URZ], R0 ;  /* 0x00000000030075a7 */ /* 0x000e64000802017f */
[----:B-1----:R-:W-:Y:S05]  /*1790*/  @!P1 BRA `(.L_x_21) ;  /* 0x00000078001c9947 */ /* 0x002fea0003800000 */
.L_x_20:
[----:B------:R-:W-:Y:S05]  /*17a0*/  WARPSYNC.ALL ;  /* 0x0000000000007948 */ /* 0x000fea0003800000 */
[----:B------:R-:W-:Y:S01]  /*17b0*/  R2UR UR4, R6 ;  /* 0x00000000060472ca */ /* 0x000fe200000e0000 */
[----:B------:R-:W-:Y:S01]  /*17c0*/  ULEA UR8, UR42, UR45, 0xc ;  /* 0x0000002d2a087291 */ /* 0x000fe2000f8e603f */
[----:B------:R-:W-:Y:S01]  /*17d0*/  WARPGROUP.ARRIVE ;  /* 0x00000000000079c5 */ /* 0x000fe20000000000 */
[----:B------:R-:W-:Y:S01]  /*17e0*/  UMOV UR9, 0x40000040 ;  /* 0x4000004000097882 */ /* 0x000fe20000000000 */
[----:B------:R-:W-:Y:S01]  /*17f0*/  UMOV UR11, 0x40000040 ;  /* 0x40000040000b7882 */ /* 0x000fe20000000000 */
[----:B------:R-:W-:Y:S01]  /*1800*/  UIADD3 UR12, UR8, 0x400, URZ ;  /* 0x00000400080c7890 */ /* 0x000fe2000fffe03f */
[----:B------:R-:W-:Y:S01]  /*1810*/  UMOV UR15, UR11 ;  /* 0x0000000b000f7c82 */ /* 0x000fe20008000000 */
[----:B------:R-:W-:Y:S01]  /*1820*/  UMOV UR13, 0x40000040 ;  /* 0x40000040000d7882 */ /* 0x000fe20000000000 */
[----:B------:R-:W-:-:S05]  /*1830*/  UIADD3 UR5, UR8, 0x402, URZ ;  /* 0x0000040208057890 */ /* 0x000fca000fffe03f */
[----:B------:R-:W-:-:S04]  /*1840*/  UIADD3 UR4, UR4, 0x50100, URZ ;  /* 0x0005010004047890 */ /* 0x000fc8000fffe03f */
[----:B------:R-:W-:-:S04]  /*1850*/  USHF.R.U32.HI UR4, URZ, 0x4, UR4 ;  /* 0x000000043f047899 */ /* 0x000fc80008011604 */
[----:B------:R-:W-:-:S04]  /*1860*/  ULOP3.LUT UR4, UR4, 0x3fff, URZ, 0xc0, !UPT ;  /* 0x00003fff04047892 */ /* 0x000fc8000f8ec03f */
[----:B------:R-:W-:-:S04]  /*1870*/  ULOP3.LUT UR4, UR4, 0x10000, URZ, 0xfc, !UPT ;  /* 0x0001000004047892 */ /* 0x000fc8000f8efc3f */
[----:B------:R-:W-:-:S07]  /*1880*/  ULEA UR6, UR42, UR4, 0xa ;  /* 0x000000042a067291 */ /* 0x000fce000f8e503f */
[----:B------:R-:W-:Y:S02]  /*1890*/  UMOV UR10, UR6 ;  /* 0x00000006000a7c82 */ /* 0x000fe40008000000 */
[----:B------:R-:W-:Y:S01]  /*18a0*/  HGMMA.64x64x8.F32.TF32 R56, gdesc[UR8], RZ, !UPT, gsb0 ;  /* 0x04e00000083879f0 */ /* 0x000fe2000c0028ff */
[----:B------:R-:W-:Y:S01]  /*18b0*/  UMOV UR14, UR10 ;  /* 0x0000000a000e7c82 */ /* 0x000fe20008000000 */
[----:B------:R-:W-:Y:S01]  /*18c0*/  UIADD3 UR10, UR6, 0x206, URZ ;  /* 0x00000206060a7890 */ /* 0x000fe2000fffe03f */
[----:B------:R-:W-:Y:S01]  /*18d0*/  UMOV UR9, 0x40000040 ;  /* 0x4000004000097882 */ /* 0x000fe20000000000 */
[----:B------:R-:W-:Y:S01]  /*18e0*/  UMOV UR11, 0x40000040 ;  /* 0x40000040000b7882 */ /* 0x000fe20000000000 */
[----:B------:R-:W-:Y:S02]  /*18f0*/  WARPGROUP.DEPBAR.LE gsb0, 0x0 ;  /* 0x00008000000079c5 */ /* 0x000fe40000010000 */
[----:B------:R-:W-:-:S06]  /*1900*/  WARPGROUP.ARRIVE ;  /* 0x00000000000079c5 */ /* 0x000fcc0000000000 */
[----:B------:R-:W-:Y:S01]  /*1910*/  HGMMA.64x64x8.F32.TF32 R24, gdesc[UR12], RZ, !UPT, gsb0 ;  /* 0x04e000000c1879f0 */ /* 0x000fe2000c0028ff */
[----:B------:R-:W-:Y:S02]  /*1920*/  UIADD3 UR12, UR8, 0x2, URZ ;  /* 0x00000002080c7890 */ /* 0x000fe4000fffe03f */
[----:B------:R-:W-:Y:S01]  /*1930*/  UIADD3 UR14, UR6, 0x2, URZ ;  /* 0x00000002060e7890 */ /* 0x000fe2000fffe03f */
[----:B------:R-:W-:Y:S01]  /*1940*/  UMOV UR13, 0x40000040 ;  /* 0x40000040000d7882 */ /* 0x000fe20000000000 */
[----:B------:R-:W-:Y:S01]  /*1950*/  UMOV UR15, 0x40000040 ;  /* 0x40000040000f7882 */ /* 0x000fe20000000000 */
[----:B------:R-:W-:Y:S02]  /*1960*/  WARPGROUP.DEPBAR.LE gsb0, 0x0 ;  /* 0x00008000000079c5 */ /* 0x000fe40000010000 */
[----:B------:R-:W-:-:S06]  /*1970*/  WARPGROUP.ARRIVE ;  /* 0x00000000000079c5 */ /* 0x000fcc0000000000 */
[----:B------:R-:W-:Y:S01]  /*1980*/  HGMMA.64x64x8.F32.TF32 R56, gdesc[UR12], R56, gsb0 ;  /* 0x04e000000c3879f0 */ /* 0x000fe20008002838 */
[----:B------:R-:W-:Y:S01]  /*1990*/  UMOV UR12, UR5 ;  /* 0x00000005000c7c82 */ /* 0x000fe20008000000 */
[----:B------:R-:W-:Y:S01]  /*19a0*/  UMOV UR13, 0x40000040 ;  /* 0x40000040000d7882 */ /* 0x000fe20000000000 */
[----:B------:R-:W-:Y:S01]  /*19b0*/  UIADD3 UR5, UR8, 0x404, URZ ;  /* 0x0000040408057890 */ /* 0x000fe2000fffe03f */
[----:B------:R-:W-:Y:S02]  /*19c0*/  WARPGROUP.DEPBAR.LE gsb0, 0x0 ;  /* 0x00008000000079c5 */ /* 0x000fe40000010000 */
[----:B------:R-:W-:-:S06]  /*19d0*/  WARPGROUP.ARRIVE ;  /* 0x00000000000079c5 */ /* 0x000fcc0000000000 */
[----:B------:R-:W-:Y:S01]  /*19e0*/  HGMMA.64x64x8.F32.TF32 R24, gdesc[UR12], R24, gsb0 ;  /* 0x04e000000c1879f0 */ /* 0x000fe20008002818 */
        /* <DEDUP_REMOVED lines=56> */
[----:B------:R-:W-:Y:S01]  /*1d70*/  UIADD3 UR6, UR8, 0xc06, URZ ;  /* 0x00000c0608067890 */ /* 0x000fe2000fffe03f */
[----:B------:R-:W-:Y:S02]  /*1d80*/  WARPGROUP.DEPBAR.LE gsb0, 0x0 ;  /* 0x00008000000079c5 */ /* 0x000fe40000010000 */
[----:B------:R-:W-:-:S06]  /*1d90*/  WARPGROUP.ARRIVE ;  /* 0x00000000000079c5 */ /* 0x000fcc0000000000 */
[----:B------:R-:W-:Y:S01]  /*1da0*/  HGMMA.64x64x8.F32.TF32 R56, gdesc[UR12], R56, gsb0 ;  /* 0x04e000000c3879f0 */ /* 0x000fe20008002838 */
[----:B------:R-:W-:Y:S01]  /*1db0*/  UMOV UR12, UR5 ;  /* 0x00000005000c7c82 */ /* 0x000fe20008000000 */
[----:B------:R-:W-:Y:S01]  /*1dc0*/  UMOV UR13, 0x40000040 ;  /* 0x40000040000d7882 */ /* 0x000fe20000000000 */
[----:B------:R-:W-:-:S07]  /*1dd0*/  UIADD3 UR5, UR8, 0x806, URZ ;  /* 0x0000080608057890 */ /* 0x000fce000fffe03f */
[----:B------:R-:W-:Y:S01]  /*1de0*/  UMOV UR8, UR5 ;  /* 0x0000000500087c82 */ /* 0x000fe20008000000 */
[----:B------:R-:W-:Y:S02]  /*1df0*/  WARPGROUP.DEPBAR.LE gsb0, 0x0 ;  /* 0x00008000000079c5 */ /* 0x000fe40000010000 */
[----:B------:R-:W-:-:S06]  /*1e00*/  WARPGROUP.ARRIVE ;  /* 0x00000000000079c5 */ /* 0x000fcc0000000000 */
[----:B------:R-:W-:Y:S03]  /*1e10*/  HGMMA.64x64x8.F32.TF32 R24, gdesc[UR12], R24, gsb0 ;  /* 0x04e000000c1879f0 */ /* 0x000fe60008002818 */
[----:B------:R-:W-:Y:S02]  /*1e20*/  WARPGROUP.DEPBAR.LE gsb0, 0x0 ;  /* 0x00008000000079c5 */ /* 0x000fe40000010000 */
[----:B------:R-:W-:-:S06]  /*1e30*/  WARPGROUP.ARRIVE ;  /* 0x00000000000079c5 */ /* 0x000fcc0000000000 */
[----:B------:R-:W-:Y:S01]  /*1e40*/  HGMMA.64x64x8.F32.TF32 R56, gdesc[UR8], R56, gsb0 ;  /* 0x04e00000083879f0 */ /* 0x000fe20008002838 */
[----:B------:R-:W-:Y:S01]  /*1e50*/  UMOV UR8, UR6 ;  /* 0x0000000600087c82 */ /* 0x000fe20008000000 */
[----:B------:R-:W-:Y:S01]  /*1e60*/  UMOV UR9, 0x40000040 ;  /* 0x4000004000097882 */ /* 0x000fe20000000000 */
[----:B------:R-:W-:Y:S02]  /*1e70*/  WARPGROUP.DEPBAR.LE gsb0, 0x0 ;  /* 0x00008000000079c5 */ /* 0x000fe40000010000 */
[----:B------:R-:W-:-:S06]  /*1e80*/  WARPGROUP.ARRIVE ;  /* 0x00000000000079c5 */ /* 0x000fcc0000000000 */
[----:B------:R-:W-:Y:S03]  /*1e90*/  HGMMA.64x64x8.F32.TF32 R24, gdesc[UR8], R24, gsb0 ;  /* 0x04e00000081879f0 */ /* 0x000fe60008002818 */
[----:B------:R-:W-:Y:S02]  /*1ea0*/  WARPGROUP.DEPBAR.LE gsb0, 0x0 ;  /* 0x00008000000079c5 */ /* 0x000fe40000010000 */
[----:B------:R-:W-:Y:S05]  /*1eb0*/  @!P2 BRA `(.L_x_22) ;  /* 0x000000080058a947 */ /* 0x000fea0003800000 */
[----:B------:R-:W-:Y:S01]  /*1ec0*/  UIADD3 UR5, UR42, 0x1, URZ ;  /* 0x000000012a057890 */ /* 0x000fe2000fffe03f */
[----:B01----:R-:W-:Y:S02]  /*1ed0*/  IMAD.U32 R0, RZ, RZ, UR44 ;  /* 0x0000002cff007e24 */ /* 0x003fe4000f8e00ff */
[----:B------:R-:W-:Y:S01]  /*1ee0*/  IMAD.U32 R3, RZ, RZ, UR42 ;  /* 0x0000002aff037e24 */ /* 0x000fe2000f8e00ff */
[----:B------:R-:W-:-:S04]  /*1ef0*/  UISETP.NE.AND UP0, UPT, UR5, 0x5, UPT ;  /* 0x000000050500788c */ /* 0x000fc8000bf05270 */
[----:B------:R-:W-:Y:S02]  /*1f00*/  USEL UR6, URZ, 0x1, UP0 ;  /* 0x000000013f067887 */ /* 0x000fe40008000000 */
[----:B------:R-:W-:Y:S02]  /*1f10*/  USEL UR5, UR5, URZ, UP0 ;  /* 0x0000003f05057287 */ /* 0x000fe40008000000 */
[----:B------:R-:W-:-:S06]  /*1f20*/  ULOP3.LUT UR6, UR40, UR6, URZ, 0x3c, !UPT ;  /* 0x0000000628067292 */ /* 0x000fcc000f8e3c3f */
[----:B------:R-:W-:-:S07]  /*1f30*/  IMAD.U32 R7, RZ, RZ, UR6 ;  /* 0x00000006ff077e24 */ /* 0x000fce000f8e00ff */
.L_x_29:
[----:B------:R-:W-:Y:S05]  /*1f40*/  @!P0 BRA `(.L_x_23) ;  /* 0x0000000000048947 */ /* 0x000fea0003800000 */
[----:B------:R-:W-:Y:S01]  /*1f50*/  BPT.TRAP 0x1 ;  /* 0x000000040000795c */ /* 0x000fe20000300000 */
.L_x_23:
[----:B------:R-:W0:Y:S01]  /*1f60*/  S2UR UR7, SR_CgaCtaId ;  /* 0x00000000000779c3 */ /* 0x000e220000008800 */
[----:B------:R-:W-:Y:S01]  /*1f70*/  UMOV UR6, 0x400 ;  /* 0x0000040000067882 */ /* 0x000fe20000000000 */
[----:B------:R-:W-:Y:S01]  /*1f80*/  IMAD.U32 R5, RZ, RZ, UR5 ;  /* 0x00000005ff057e24 */ /* 0x000fe2000f8e00ff */
[----:B------:R-:W-:Y:S01]  /*1f90*/  SHF.L.U32 R4, R7, 0x1f, RZ ;  /* 0x0000001f07047819 */ /* 0x000fe200000006ff */
[----:B0-----:R-:W-:-:S06]  /*1fa0*/  ULEA UR6, UR7, UR6, 0x18 ;  /* 0x0000000607067291 */ /* 0x001fcc000f8ec03f */
[----:B------:R-:W-:-:S04]  /*1fb0*/  IMAD.U32 R6, RZ, RZ, UR6 ;  /* 0x00000006ff067e24 */ /* 0x000fc8000f8e00ff */
[----:B------:R-:W-:-:S04]  /*1fc0*/  IMAD R5, R5, 0x8, R6 ;  /* 0x0000000805057824 */ /* 0x000fc800078e0206 */
[----:B------:R0:W1:Y:S01]  /*1fd0*/  SYNCS.PHASECHK.TRANS64.TRYWAIT P1, [R5+URZ], R4 ;  /* 0x00000004050075a7 */ /* 0x000062000802017f */
[----:B------:R-:W-:Y:S05]  /*1fe0*/  @!P0 BRA `(.L_x_24) ;  /* 0x0000000000048947 */ /* 0x000fea0003800000 */
[----:B------:R-:W-:Y:S01]  /*1ff0*/  BPT.TRAP 0x1 ;  /* 0x000000040000795c */ /* 0x000fe20000300000 */
.L_x_24:
[----:B-1----:R-:W-:Y:S05]  /*2000*/  @P1 BRA `(.L_x_25) ;  /* 0x0000000000081947 */ /* 0x002fea0003800000 */
[----:B------:R-:W1:Y:S02]  /*2010*/  SYNCS.PHASECHK.TRANS64.TRYWAIT P1, [R5+URZ], R4 ;  /* 0x00000004050075a7 */ /* 0x000e64000802017f */
[----:B-1----:R-:W-:Y:S05]  /*2020*/  @!P1 BRA `(.L_x_26) ;  /* 0x00000070000c9947 */ /* 0x002fea0003800000 */
.L_x_25:
[----:B------:R-:W-:Y:S01]  /*2030*/  ULEA UR8, UR5, UR4, 0xa ;  /* 0x0000000405087291 */ /* 0x000fe2000f8e503f */
[----:B------:R-:W-:Y:S01]  /*2040*/  WARPGROUP.ARRIVE ;  /* 0x00000000000079c5 */ /* 0x000fe20000000000 */
[----:B------:R-:W-:Y:S01]  /*2050*/  ULEA UR6, UR5, UR45, 0xc ;  /* 0x0000002d05067291 */ /* 0x000fe2000f8e603f */
[----:B------:R-:W-:Y:S01]  /*2060*/  UMOV UR15, 0x40000040 ;  /* 0x40000040000f7882 */ /* 0x000fe20000000000 */
[----:B------:R-:W-:Y:S02]  /*2070*/  UMOV UR13, 0x40000040 ;  /* 0x40000040000d7882 */ /* 0x000fe40000000000 */
[----:B------:R-:W-:Y:S01]  /*2080*/  UIADD3 UR7, UR6, 0x400, URZ ;  /* 0x0000040006077890 */ /* 0x000fe2000fffe03f */
[----:B------:R-:W-:Y:S02]  /*2090*/  UMOV UR14, UR8 ;  /* 0x00000008000e7c82 */ /* 0x000fe40008000000 */
[----:B------:R-:W-:Y:S01]  /*20a0*/  UMOV UR12, UR6 ;  /* 0x00000006000c7c82 */ /* 0x000fe20008000000 */
[----:B------:R-:W-:Y:S01]  /*20b0*/  UIADD3 UR10, UR8, 0x206, URZ ;  /* 0x00000206080a7890 */ /* 0x000fe2000fffe03f */
[----:B------:R-:W-:Y:S01]  /*20c0*/  HGMMA.64x64x8.F32.TF32 R56, gdesc[UR12], R56, gsb0 ;  /* 0x04e000000c3879f0 */ /* 0x000fe20008002838 */
[----:B------:R-:W-:Y:S01]  /*20d0*/  UMOV UR13, 0x40000040 ;  /* 0x40000040000d7882 */ /* 0x000fe20000000000 */
[----:B------:R-:W-:Y:S01]  /*20e0*/  UMOV UR12, UR7 ;  /* 0x00000007000c7c82 */ /* 0x000fe20008000000 */
[----:B------:R-:W-:Y:S01]  /*20f0*/  UIADD3 UR7, UR6, 0x402, URZ ;  /* 0x0000040206077890 */ /* 0x000fe2000fffe03f */
[----:B------:R-:W-:Y:S01]  /*2100*/  UMOV UR11, 0x40000040 ;  /* 0x40000040000b7882 */ /* 0x000fe20000000000 */
[----:B------:R-:W-:Y:S01]  /*2110*/  UMOV UR9, 0x40000040 ;  /* 0x4000004000097882 */ /* 0x000fe20000000000 */
[----:B------:R-:W-:-:S02]  /*2120*/  WARPGROUP.DEPBAR.LE gsb0, 0x0 ;  /* 0x00008000000079c5 */ /* 0x000fc40000010000 */
        /* <DEDUP_REMOVED lines=71> */
[----:B------:R-:W-:Y:S02]  /*25a0*/  UIADD3 UR8, UR6, 0x806, URZ ;  /* 0x0000080606087890 */ /* 0x000fe4000fffe03f */
[----:B------:R-:W-:Y:S01]  /*25b0*/  UIADD3 UR6, UR6, 0xc06, URZ ;  /* 0x00000c0606067890 */ /* 0x000fe2000fffe03f */
        /* <DEDUP_REMOVED lines=18> */
[----:B------:R-:W-:Y:S01]  /*26e0*/  BPT.TRAP 0x1 ;  /* 0x000000040000795c */ /* 0x000fe20000300000 */
.L_x_27:
[----:B------:R-:W-:-:S13]  /*26f0*/  ISETP.NE.AND P1, PT, R116, RZ, PT ;  /* 0x000000ff7400720c */ /* 0x000fda0003f25270 */
[----:B01----:R-:W-:-:S04]  /*2700*/  @P1 IMAD R4, R3, 0x8, R6 ;  /* 0x0000000803041824 */ /* 0x003fc800078e0206 */
[----:B------:R-:W-:-:S05]  /*2710*/  @P1 VIADD R4, R4, 0x28 ;  /* 0x0000002804041836 */ /* 0x000fca0000000000 */
[----:B------:R-:W-:-:S04]  /*2720*/  @P1 PRMT R4, R19, 0x654, R4 ;  /* 0x0000065413041816 */ /* 0x000fc80000000004 */
[----:B------:R0:W-:Y:S01]  /*2730*/  @P1 SYNCS.ARRIVE.TRANS64.RED.A1T0 RZ, [R4+URZ], RZ ;  /* 0x000000ff04ff19a7 */ /* 0x0001e2000810043f */
[----:B------:R-:W-:-:S13]  /*2740*/  ISETP.GT.U32.AND P1, PT, R18, 0x1, PT ;  /* 0x000000011200780c */ /* 0x000fda0003f24070 */
[----:B0-----:R-:W-:Y:S05]  /*2750*/  @P1 BRA `(.L_x_28) ;  /* 0x0000000000041947 */ /* 0x001fea0003800000 */
[----:B------:R-:W-:Y:S01]  /*2760*/  BPT.TRAP 0x1 ;  /* 0x000000040000795c */ /* 0x000fe20000300000 */
.L_x_28:
[----:B------:R-:W-:Y:S01]  /*2770*/  UIADD3 UR5, UR5, 0x1, URZ ;  /* 0x0000000105057890 */ /* 0x000fe2000fffe03f */
[C---:B------:R-:W-:Y:S01]  /*2780*/  ISETP.GT.AND P2, PT, R0.reuse, 0x1, PT ;  /* 0x000000010000780c */ /* 0x040fe20003f44270 */
[----:B------:R-:W-:Y:S02]  /*2790*/  VIADD R3, R3, 0x1 ;  /* 0x0000000103037836 */ /* 0x000fe40000000000 */
[----:B------:R-:W-:Y:S01]  /*27a0*/  UISETP.NE.AND UP0, UPT, UR5, 0x5, UPT ;  /* 0x000000050500788c */ /* 0x000fe2000bf05270 */
[----:B------:R-:W-:Y:S02]  /*27b0*/  VIADD R0, R0, 0xffffffff ;  /* 0xffffffff00007836 */ /* 0x000fe40000000000 */
[C---:B------:R-:W-:Y:S01]  /*27c0*/  ISETP.NE.AND P1, PT, R3.reuse, 0x5, PT ;  /* 0x000000050300780c */ /* 0x040fe20003f25270 */
[----:B------:R-:W-:Y:S02]  /*27d0*/  USEL UR6, URZ, 0x1, UP0 ;  /* 0x000000013f067887 */ /* 0x000fe40008000000 */
[----:B------:R-:W-:Y:S01]  /*27e0*/  USEL UR5, UR5, URZ, UP0 ;  /* 0x0000003f05057287 */ /* 0x000fe20008000000 */
[----:B------:R-:W-:-:S03]  /*27f0*/  SEL R3, R3, RZ, P1 ;  /* 0x000000ff03037207 */ /* 0x000fc60000800000 */
[----:B------:R-:W-:Y:S01]  /*2800*/  LOP3.LUT R7, R7, UR6, RZ, 0x3c, !PT ;  /* 0x0000000607077c12 */ /* 0x000fe2000f8e3cff */
[----:B------:R-:W-:Y:S07]  /*2810*/  @P2 BRA `(.L_x_29) ;  /* 0xfffffff400c82947 */ /* 0x000fee000383ffff */
.L_x_22:
[----:B01----:R-:W0:Y:S02]  /*2820*/  LDC R0, c[0x0][0x28c] ;  /* 0x0000a300ff007b82 */ /* 0x003e240000000800 */
[----:B0-----:R-:W-:-:S13]  /*2830*/  ISETP.GE.AND P1, PT, R0, 0x1, PT ;  /* 0x000000010000780c */ /* 0x001fda0003f26270 */
[----:B------:R-:W-:Y:S05]  /*2840*/  @!P1 BRA `(.L_x_30) ;  /* 0x0000000000449947 */ /* 0x000fea0003800000 */
[----:B------:R-:W-:Y:S05]  /*2850*/  @!P0 BRA `(.L_x_31) ;  /* 0x0000000000048947 */ /* 0x000fea0003800000 */
[----:B------:R-:W-:Y:S01]  /*2860*/  BPT.TRAP 0x1 ;  /* 0x000000040000795c */ /* 0x000fe20000300000 */
.L_x_31:
[----:B------:R-:W-:-:S13]  /*2870*/  ISETP.NE.AND P0, PT, R116, RZ, PT ;  /* 0x000000ff7400720c */ /* 0x000fda0003f05270 */
[----:B------:R-:W-:-:S05]  /*2880*/  VOTEU.ANY UP0, P0 ;  /* 0x00000000003f7886 */ /* 0x000fca0000000100 */
[----:B------:R-:W-:-:S06]  /*2890*/  @UP0 UIADD3 UR4, UR44, UR42, URZ ;  /* 0x0000002a2c040290 */ /* 0x000fcc000fffe03f */
[----:B------:R-:W-:Y:S02]  /*28a0*/  IMAD.U32 R4, RZ, RZ, UR4 ;  /* 0x00000004ff047e24 */ /* 0x000fe4000f8e00ff */
[----:B------:R-:W-:Y:S02]  /*28b0*/  IMAD.U32 R3, RZ, RZ, UR4 ;  /* 0x00000004ff037e24 */ /* 0x000fe4000f8e00ff */
[----:B------:R-:W-:-:S05]  /*28c0*/  @P0 IMAD.WIDE.U32 R4, R4, -0x33333333, RZ ;  /* 0xcccccccd04040825 */ /* 0x000fca00078e00ff */
[----:B------:R-:W-:-:S05]  /*28d0*/  @P0 SHF.R.U32.HI R0, RZ, 0x2, R5 ;  /* 0x00000002ff000819 */ /* 0x000fca0000011605 */
[----:B------:R-:W-:-:S04]  /*28e0*/  @P0 IMAD R0, R0, -0x5, R3 ;  /* 0xfffffffb00000824 */ /* 0x000fc800078e0203 */
[----:B------:R-:W-:-:S04]  /*28f0*/  @P0 IMAD R0, R0, 0x8, R6 ;  /* 0x0000000800000824 */ /* 0x000fc800078e0206 */
[----:B------:R-:W-:-:S05]  /*2900*/  @P0 VIADD R0, R0, 0x28 ;  /* 0x0000002800000836 */ /* 0x000fca0000000000 */
[----:B------:R-:W-:-:S04]  /*2910*/  @P0 PRMT R0, R19, 0x654, R0 ;  /* 0x0000065413000816 */ /* 0x000fc80000000000 */
[----:B------:R0:W-:Y:S01]  /*2920*/  @P0 SYNCS.ARRIVE.TRANS64.RED.A1T0 RZ, [R0+URZ], RZ ;  /* 0x000000ff00ff09a7 */ /* 0x0001e2000810043f */
[----:B------:R-:W-:-:S13]  /*2930*/  ISETP.GT.U32.AND P0, PT, R18, 0x1, PT ;  /* 0x000000011200780c */ /* 0x000fda0003f04070 */
[----:B0-----:R-:W-:Y:S05]  /*2940*/  @P0 BRA `(.L_x_30) ;  /* 0x0000000000040947 */ /* 0x001fea0003800000 */
[----:B------:R-:W-:Y:S01]  /*2950*/  BPT.TRAP 0x1 ;  /* 0x000000040000795c */ /* 0x000fe20000300000 */
.L_x_30:
[----:B------:R-:W-:Y:S01]  /*2960*/  IMAD.SHL.U32 R3, R102, 0x40, RZ ;  /* 0x0000004066037824 */ /* 0x000fe200078e00ff */
[----:B------:R-:W-:Y:S01]  /*2970*/  UIADD3 UR42, UR43, UR42, URZ ;  /* 0x0000002a2b2a7290 */ /* 0x000fe2000fffe03f */
[----:B------:R-:W-:Y:S01]  /*2980*/  SHF.R.S32.HI R9, RZ, 0x1f, R23 ;  /* 0x0000001fff097819 */ /* 0x000fe20000011417 */
[----:B------:R-:W-:Y:S01]  /*2990*/  UISETP.GE.U32.AND UP1, UPT, UR43, 0x5, UPT ;  /* 0x000000052b00788c */ /* 0x000fe2000bf26070 */
[----:B------:R-:W-:Y:S01]  /*29a0*/  IMAD.SHL.U32 R6, R113, 0x100, RZ ;  /* 0x0000010071067824 */ /* 0x000fe200078e00ff */
[----:B------:R-:W-:Y:S01]  /*29b0*/  ULDC UR7, c[0x0][0x288] ;  /* 0x0000a20000077ab9 */ /* 0x000fe20000000800 */
[C---:B------:R-:W-:Y:S01]  /*29c0*/  LOP3.LUT R10, R3.reuse, 0x6, R97, 0xf8, !PT ;  /* 0x00000006030a7812 */ /* 0x040fe200078ef861 */
[----:B------:R-:W-:Y:S01]  /*29d0*/  UISETP.GT.U32.AND UP0, UPT, UR42, 0x4, UPT ;  /* 0x000000042a00788c */ /* 0x000fe2000bf04070 */
[----:B------:R-:W-:Y:S01]  /*29e0*/  ISETP.GE.AND P0, PT, R3, UR7, PT ;  /* 0x0000000703007c0c */ /* 0x000fe2000bf06270 */
[----:B------:R-:W-:Y:S01]  /*29f0*/  ULDC.64 UR4, c[0x0][0x5d0] ;  /* 0x0001740000047ab9 */ /* 0x000fe20000000a00 */
[--C-:B------:R-:W-:Y:S01]  /*2a00*/  SHF.R.S32.HI R11, RZ, 0x1f, R10.reuse ;  /* 0x0000001fff0b7819 */ /* 0x100fe2000001140a */
[----:B------:R-:W-:Y:S01]  /*2a10*/  ULDC UR10, c[0x0][0x284] ;  /* 0x0000a100000a7ab9 */ /* 0x000fe20000000800 */
[----:B------:R-:W-:Y:S01]  /*2a20*/  IMAD R0, R9, UR4, RZ ;  /* 0x0000000409007c24 */ /* 0x000fe2000f8e02ff */
[----:B------:R-:W-:Y:S01]  /*2a30*/  UISETP.LT.U32.AND UP0, UPT, UR43, 0x5, UP0 ;  /* 0x000000052b00788c */ /* 0x000fe20008701070 */
[----:B------:R-:W-:Y:S01]  /*2a40*/  ISETP.GE.OR P0, PT, R6, UR10, P0 ;  /* 0x0000000a06007c0c */ /* 0x000fe20008706670 */
[----:B------:R-:W-:Y:S01]  /*2a50*/  IMAD.WIDE.U32 R4, R23, UR4, R10 ;  /* 0x0000000417047c25 */ /* 0x000fe2000f8e000a */
[----:B------:R-:W-:Y:S01]  /*2a60*/  ULDC.64 UR8, c[0x0][0x5c8] ;  /* 0x0001720000087ab9 */ /* 0x000fe20000000a00 */
[----:B------:R-:W-:-:S02]  /*2a70*/  USEL UR6, URZ, 0x1, !UP0 ;  /* 0x000000013f067887 */ /* 0x000fc4000c000000 */
[----:B------:R-:W-:Y:S01]  /*2a80*/  IMAD R7, R23, UR5, R0 ;  /* 0x0000000517077c24 */ /* 0x000fe2000f8e0200 */
[----:B------:R-:W-:Y:S01]  /*2a90*/  @UP1 UIMAD.WIDE.U32 UR4, UR42, -0x33333333, URZ ;  /* 0xcccccccd2a0418a5 */ /* 0x000fe2000f8e003f */
[----:B------:R-:W-:Y:S01]  /*2aa0*/  IMAD.WIDE R112, R113, 0x100, R88 ;  /* 0x0000010071707825 */ /* 0x000fe200078e0258 */
[----:B------:R-:W-:Y:S02]  /*2ab0*/  ULOP3.LUT UR40, UR40, UR6, URZ, 0x3c, !UPT ;  /* 0x0000000628287292 */ /* 0x000fe4000f8e3c3f */
[----:B------:R-:W-:Y:S01]  /*2ac0*/  @UP1 USHF.R.U32.HI UR4, URZ, 0x2, UR5 ;  /* 0x000000023f041899 */ /* 0x000fe20008011605 */
[----:B------:R-:W-:Y:S02]  /*2ad0*/  IMAD.IADD R5, R5, 0x1, R7 ;  /* 0x0000000105057824 */ /* 0x000fe400078e0207 */
[----:B------:R-:W-:Y:S01]  /*2ae0*/  IMAD R7, R113, UR8, RZ ;  /* 0x0000000871077c24 */ /* 0x000fe2000f8e02ff */
[----:B------:R-:W-:Y:S01]  /*2af0*/  @UP1 ULOP3.LUT UR40, UR40, 0x1, UR4, 0x78, !UPT ;  /* 0x0000000128281892 */ /* 0x000fe2000f8e7804 */
[----:B------:R-:W-:-:S04]  /*2b00*/  IMAD.WIDE.U32 R102, R112, UR8, R4 ;  /* 0x0000000870667c25 */ /* 0x000fc8000f8e0004 */
[----:B------:R-:W-:Y:S02]  /*2b10*/  IMAD R7, R112, UR9, R7 ;  /* 0x0000000970077c24 */ /* 0x000fe4000f8e0207 */
[----:B------:R-:W-:Y:S01]  /*2b20*/  IMAD.MOV.U32 R0, RZ, RZ, -0x1 ;  /* 0xffffffffff007424 */ /* 0x000fe200078e00ff */
[----:B------:R-:W-:Y:S06]  /*2b30*/  @P0 BRA `(.L_x_32) ;  /* 0x0000004800080947 */ /* 0x000fec0003800000 */
[----:B-----5:R-:W-:Y:S01]  /*2b40*/  FSETP.NEU.AND P1, PT, R90, RZ, PT ;  /* 0x000000ff5a00720b */ /* 0x020fe20003f2d000 */
[----:B------:R-:W-:Y:S01]  /*2b50*/  IMAD.IADD R4, R96, 0x1, -R3 ;  /* 0x0000000160047824 */ /* 0x000fe200078e0a03 */
[----:B------:R-:W-:Y:S01]  /*2b60*/  BSSY B0, `(.L_x_32) ;  /* 0x000047f000007945 */ /* 0x000fe20003800000 */
[----:B------:R-:W-:Y:S02]  /*2b70*/  IMAD.IADD R3, R101, 0x1, -R6 ;  /* 0x0000000165037824 */ /* 0x000fe400078e0a06 */
[----:B------:R-:W-:Y:S01]  /*2b80*/  IMAD.IADD R115, R103, 0x1, R7 ;  /* 0x0000000167737824 */ /* 0x000fe200078e0207 */
[----:B------:R-:W-:-:S04]  /*2b90*/  ISETP.GT.AND P5, PT, R4, RZ, PT ;  /* 0x000000ff0400720c */ /* 0x000fc80003fa4270 */
[----:B------:R-:W-:-:S03]  /*2ba0*/  ISETP.GT.AND P0, PT, R3, RZ, P5 ;  /* 0x000000ff0300720c */ /* 0x000fc60002f04270 */
[----:B------:R-:W-:Y:S10]  /*2bb0*/  @!P1 BRA `(.L_x_33) ;  /* 0x0000003000949947 */ /* 0x000ff40003800000 */
[----:B------:R-:W0:Y:S01]  /*2bc0*/  LDC.64 R20, c[0x0][0x5b8] ;  /* 0x00016e00ff147b82 */ /* 0x000e220000000a00 */
[----:B------:R-:W-:-:S07]  /*2bd0*/  ULDC.64 UR4, c[0x0][0x5c0] ;  /* 0x0001700000047ab9 */ /* 0x000fce0000000a00 */
[----:B------:R-:W1:Y:S08]  /*2be0*/  LDC.64 R110, c[0x0][0x5b0] ;  /* 0x00016c00ff6e7b82 */ /* 0x000e700000000a00 */
[----:B------:R-:W2:Y:S01]  /*2bf0*/  LDC.64 R12, c[0x0][0x5a8] ;  /* 0x00016a00ff0c7b82 */ /* 0x000ea20000000a00 */
[-C--:B0-----:R-:W-:Y:S02]  /*2c00*/  IMAD R6, R9, R20.reuse, RZ ;  /* 0x0000001409067224 */ /* 0x081fe400078e02ff */
[----:B------:R-:W-:-:S04]  /*2c10*/  IMAD.WIDE.U32 R106, R23, R20, R10 ;  /* 0x00000014176a7225 */ /* 0x000fc800078e000a */
[----:B------:R-:W-:Y:S02]  /*2c20*/  IMAD R123, R23, R21, R6 ;  /* 0x00000015177b7224 */ /* 0x000fe400078e0206 */
[-C--:B-1----:R-:W-:Y:S02]  /*2c30*/  IMAD R5, R113, R110.reuse, RZ ;  /* 0x0000006e71057224 */ /* 0x082fe400078e02ff */
[----:B------:R-:W-:Y:S02]  /*2c40*/  IMAD.IADD R105, R107, 0x1, R123 ;  /* 0x000000016b697824 */ /* 0x000fe400078e027b */
[----:B------:R-:W-:Y:S02]  /*2c50*/  IMAD.MOV.U32 R104, RZ, RZ, R106 ;  /* 0x000000ffff687224 */ /* 0x000fe400078e006a */
[C---:B------:R-:W-:Y:S02]  /*2c60*/  IMAD R109, R112.reuse, R111, R5 ;  /* 0x0000006f706d7224 */ /* 0x040fe400078e0205 */
[----:B------:R-:W-:-:S04]  /*2c70*/  IMAD.WIDE.U32 R6, R112, R110, R104 ;  /* 0x0000006e70067225 */ /* 0x000fc800078e0068 */
[----:B------:R-:W-:Y:S01]  /*2c80*/  IMAD.IADD R5, R7, 0x1, R109 ;  /* 0x0000000107057824 */ /* 0x000fe200078e026d */
[----:B--2---:R-:W-:-:S04]  /*2c90*/  LEA R8, P1, R6, R12, 0x2 ;  /* 0x0000000c06087211 */ /* 0x004fc800078210ff */
[----:B------:R-:W-:-:S05]  /*2ca0*/  LEA.HI.X R9, R6, R13, R5, 0x2, P1 ;  /* 0x0000000d06097211 */ /* 0x000fca00008f1405 */
[----:B------:R0:W2:Y:S01]  /*2cb0*/  @P0 LDG.E.LTC128B R5, desc[UR36][R8.64] ;  /* 0x0000002408050981 */ /* 0x0000a2000c1e1920 */
[----:B------:R-:W-:Y:S01]  /*2cc0*/  LEA R14, P1, R102, UR4, 0x2 ;  /* 0x00000004660e7c11 */ /* 0x000fe2000f8210ff */
[----:B------:R-:W-:Y:S01]  /*2cd0*/  IMAD.WIDE.U32 R6, R112, R110, R10 ;  /* 0x0000006e70067225 */ /* 0x000fe200078e000a */
[----:B------:R-:W-:Y:S01]  /*2ce0*/  ISETP.GT.AND P3, PT, R4, 0x1, PT ;  /* 0x000000010400780c */ /* 0x000fe20003f64270 */
[----:B------:R-:W-:Y:S02]  /*2cf0*/  BSSY B1, `(.L_x_34) ;  /* 0x0000013000017945 */ /* 0x000fe40003800000 */
[----:B------:R-:W-:Y:S01]  /*2d00*/  IMAD.IADD R7, R109, 0x1, R7 ;  /* 0x000000016d077824 */ /* 0x000fe200078e0207 */
[----:B------:R-:W-:Y:S01]  /*2d10*/  P2R R119, PR, RZ, 0x8 ;  /* 0x00000008ff777803 */ /* 0x000fe20000000000 */
[----:B------:R-:W-:Y:S02]  /*2d20*/  IMAD.SHL.U32 R114, R110, 0x8, RZ ;  /* 0x000000086e727824 */ /* 0x000fe400078e00ff */
[----:B------:R-:W-:-:S04]  /*2d30*/  IMAD.WIDE.U32 R6, R23, R20, R6 ;  /* 0x0000001417067225 */ /* 0x000fc800078e0006 */
[----:B------:R-:W-:Y:S01]  /*2d40*/  IMAD.IADD R7, R123, 0x1, R7 ;  /* 0x000000017b077824 */ /* 0x000fe200078e0207 */
[----:B0-----:R-:W-:-:S04]  /*2d50*/  LEA R8, P2, R6, R12, 0x2 ;  /* 0x0000000c06087211 */ /* 0x001fc800078410ff */
[----:B------:R-:W-:Y:S02]  /*2d60*/  LEA.HI.X R9, R6, R13, R7, 0x2, P2 ;  /* 0x0000000d06097211 */ /* 0x000fe400010f1407 */
[----:B--2---:R-:W-:-:S05]  /*2d70*/  LOP3.LUT R15, R5, 0xffffe000, RZ, 0xc0, !PT ;  /* 0xffffe000050f7812 */ /* 0x004fca00078ec0ff */
[----:B------:R-:W-:Y:S01]  /*2d80*/  FMUL R21, R15, R90 ;  /* 0x0000005a0f157220 */ /* 0x000fe20000400000 */
[----:B------:R-:W-:Y:S02]  /*2d90*/  LEA.HI.X R15, R102, UR5, R115, 0x2, P1 ;  /* 0x00000005660f7c11 */ /* 0x000fe400088f1473 */
[----:B------:R-:W-:Y:S01]  /*2da0*/  ISETP.GT.AND P1, PT, R3, RZ, P3 ;  /* 0x000000ff0300720c */ /* 0x000fe20001f24270 */
[----:B------:R-:W-:Y:S01]  /*2db0*/  FFMA R21, R56, R22, R21 ;  /* 0x0000001638157223 */ /* 0x000fe20000000015 */
[----:B------:R-:W-:-:S04]  /*2dc0*/  SHF.L.U64.HI R115, R110, 0x3, R111 ;  /* 0x000000036e737819 */ /* 0x000fc8000001026f */
[----:B------:R-:W-:Y:S01]  /*2dd0*/  F2FP.TF32.F32.PACK_B R21, R21 ;  /* 0x00000015ff15723e */ /* 0x000fe200024050ff */
[----:B------:R-:W-:-:S04]  /*2de0*/  IMAD.WIDE.U32 R102, R112, R110, R114 ;  /* 0x0000006e70667225 */ /* 0x000fc800078e0072 */
[----:B------:R0:W-:Y:S02]  /*2df0*/  @P0 STG.E desc[UR36][R14.64], R21 ;  /* 0x000000150e000986 */ /* 0x0001e4000c101924 */
[----:B------:R-:W-:Y:S05]  /*2e00*/  @!P1 BRA `(.L_x_35) ;  /* 0x0000000000049947 */ /* 0x000fea0003800000 */
[----:B------:R1:W5:Y:S02]  /*2e10*/  LDG.E.LTC128B R5, desc[UR36][R8.64+0x4] ;  /* 0x0000042408057981 */ /* 0x000364000c1e1920 */
.L_x_35:
[----:B------:R-:W-:Y:S05]  /*2e20*/  BSYNC B1 ;  /* 0x0000000000017941 */ /* 0x000fea0003800000 */
.L_x_34:
[----:B-----5:R-:W-:Y:S01]  /*2e30*/  LOP3.LUT R7, R5, 0xffffe000, RZ, 0xc0, !PT ;  /* 0xffffe00005077812 */ /* 0x020fe200078ec0ff */
[----:B------:R-:W-:Y:S01]  /*2e40*/  IMAD.IADD R103, R109, 0x1, R103 ;  /* 0x000000016d677824 */ /* 0x000fe200078e0267 */
[----:B0-----:R-:W-:Y:S01]  /*2e50*/  IADD3 R21, P2, R106, R102, RZ ;  /* 0x000000666a157210 */ /* 0x001fe20007f5e0ff */
[----:B------:R-:W-:Y:S01]  /*2e60*/  IMAD.MOV.U32 R118, RZ, RZ, R5 ;  /* 0x000000ffff767224 */ /* 0x000fe200078e0005 */
[----:B------:R-:W-:Y:S01]  /*2e70*/  ISETP.GT.AND P0, PT, R3, 0x8, P5 ;  /* 0x000000080300780c */ /* 0x000fe20002f04270 */
[----:B------:R-:W-:Y:S02]  /*2e80*/  FMUL R6, R7, R90 ;  /* 0x0000005a07067220 */ /* 0x000fe40000400000 */
[----:B------:R-:W-:Y:S02]  /*2e90*/  IMAD.X R56, R103, 0x1, R105, P2 ;  /* 0x0000000167387824 */ /* 0x000fe400010e0669 */
[----:B------:R-:W-:Y:S01]  /*2ea0*/  FFMA R109, R57, R22, R6 ;  /* 0x00000016396d7223 */ /* 0x000fe20000000006 */
[----:B------:R-:W-:-:S04]  /*2eb0*/  LEA R6, P2, R21, R12, 0x2 ;  /* 0x0000000c15067211 */ /* 0x000fc800078410ff */
[----:B------:R-:W-:Y:S02]  /*2ec0*/  F2FP.TF32.F32.PACK_B R109, R109 ;  /* 0x0000006dff6d723e */ /* 0x000fe400024050ff */
[----:B------:R-:W-:-:S03]  /*2ed0*/  LEA.HI.X R7, R21, R13, R56, 0x2, P2 ;  /* 0x0000000d15077211 */ /* 0x000fc600010f1438 */
[----:B------:R0:W-:Y:S04]  /*2ee0*/  @P1 STG.E desc[UR36][R14.64+0x4], R109 ;  /* 0x0000046d0e001986 */ /* 0x0001e8000c101924 */
[----:B------:R-:W2:Y:S01]  /*2ef0*/  @P0 LDG.E.LTC128B R118, desc[UR36][R6.64] ;  /* 0x0000002406760981 */ /* 0x000ea2000c1e1920 */
[----:B------:R-:W-:Y:S01]  /*2f00*/  IADD3 R56, P1, R10, R102, RZ ;  /* 0x000000660a387210 */ /* 0x000fe20007f3e0ff */
[----:B------:R-:W-:Y:S01]  /*2f10*/  IMAD.SHL.U32 R121, R91, 0x4, RZ ;  /* 0x000000045b797824 */ /* 0x000fe200078e00ff */
[----:B------:R-:W-:Y:S03]  /*2f20*/  BSSY B1, `(.L_x_36) ;  /* 0x0000012000017945 */ /* 0x000fe60003800000 */
[----:B------:R-:W-:Y:S01]  /*2f30*/  IMAD.X R57, R11, 0x1, R103, P1 ;  /* 0x000000010b397824 */ /* 0x000fe200008e0667 */
[----:B------:R-:W-:Y:S01]  /*2f40*/  IADD3 R108, P2, R121, R14, RZ ;  /* 0x0000000e796c7210 */ /* 0x000fe20007f5e0ff */
[----:B------:R-:W-:-:S04]  /*2f50*/  IMAD.WIDE.U32 R56, R23, R20, R56 ;  /* 0x0000001417387225 */ /* 0x000fc800078e0038 */
[----:B------:R-:W-:Y:S01]  /*2f60*/  IMAD.IADD R21, R123, 0x1, R57 ;  /* 0x000000017b157824 */ /* 0x000fe200078e0239 */
[----:B------:R-:W-:Y:S02]  /*2f70*/  SHF.L.U64.HI R57, R91, 0x2, R94 ;  /* 0x000000025b397819 */ /* 0x000fe4000001025e */
[----:B------:R-:W-:-:S03]  /*2f80*/  LEA R102, P1, R56, R12, 0x2 ;  /* 0x0000000c38667211 */ /* 0x000fc600078210ff */
[----:B0-----:R-:W-:Y:S01]  /*2f90*/  IMAD.X R109, R57, 0x1, R15, P2 ;  /* 0x00000001396d7824 */ /* 0x001fe200010e060f */
[----:B------:R-:W-:Y:S01]  /*2fa0*/  LEA.HI.X R103, R56, R13, R21, 0x2, P1 ;  /* 0x0000000d38677211 */ /* 0x000fe200008f1415 */
[----:B------:R-:W-:Y:S01]  /*2fb0*/  IMAD.SHL.U32 R21, R92, 0x4, RZ ;  /* 0x000000045c157824 */ /* 0x000fe200078e00ff */
[----:B------:R-:W-:Y:S02]  /*2fc0*/  ISETP.GT.AND P1, PT, R3, 0x8, P3 ;  /* 0x000000080300780c */ /* 0x000fe40001f24270 */
[----:B--2---:R-:W-:-:S05]  /*2fd0*/  LOP3.LUT R5, R118, 0xffffe000, RZ, 0xc0, !PT ;  /* 0xffffe00076057812 */ /* 0x004fca00078ec0ff */
[----:B------:R-:W-:-:S04]  /*2fe0*/  FMUL R5, R5, R90 ;  /* 0x0000005a05057220 */ /* 0x000fc80000400000 */
[----:B------:R-:W-:-:S05]  /*2ff0*/  FFMA R5, R58, R22, R5 ;  /* 0x000000163a057223 */ /* 0x000fca0000000005 */
[----:B------:R-:W-:-:S05]  /*3000*/  F2FP.TF32.F32.PACK_B R5, R5 ;  /* 0x00000005ff05723e */ /* 0x000fca00024050ff */
[----:B------:R0:W-:Y:S01]  /*3010*/  @P0 STG.E desc[UR36][R108.64], R5 ;  /* 0x000000056c000986 */ /* 0x0001e2000c101924 */
[----:B------:R-:W-:Y:S05]  /*3020*/  @!P1 BRA `(.L_x_37) ;  /* 0x0000000000049947 */ /* 0x000fea0003800000 */
[----:B------:R2:W5:Y:S02]  /*3030*/  LDG.E.LTC128B R118, desc[UR36][R102.64+0x4] ;  /* 0x0000042466767981 */ /* 0x000564000c1e1920 */
.L_x_37:
[----:B------:R-:W-:Y:S05]  /*3040*/  BSYNC B1 ;  /* 0x0000000000017941 */ /* 0x000fea0003800000 */
.L_x_36:
[----:B-----5:R-:W-:Y:S01]  /*3050*/  LOP3.LUT R7, R118, 0xffffe000, RZ, 0xc0, !PT ;  /* 0xffffe00076077812 */ /* 0x020fe200078ec0ff */
[----:B------:R-:W-:Y:S01]  /*3060*/  IMAD.MOV.U32 R58, RZ, RZ, R108 ;  /* 0x000000ffff3a7224 */ /* 0x000fe200078e006c */
[----:B0-----:R-:W-:Y:S01]  /*3070*/  SHF.L.U64.HI R5, R92, 0x2, R93 ;  /* 0x000000025c057819 */ /* 0x001fe2000001025d */
[----:B------:R-:W-:Y:S01]  /*3080*/  BSSY B1, `(.L_x_38) ;  /* 0x000000d000017945 */ /* 0x000fe20003800000 */
[----:B------:R-:W-:Y:S01]  /*3090*/  IADD3 R6, P0, P2, R21, R14, R121 ;  /* 0x0000000e15067210 */ /* 0x000fe20007a1e079 */
[----:B------:R-:W-:Y:S01]  /*30a0*/  FMUL R56, R7, R90 ;  /* 0x0000005a07387220 */ /* 0x000fe20000400000 */
[----:B------:R-:W-:Y:S02]  /*30b0*/  ISETP.GT.AND P3, PT, R4, 0x8, PT ;  /* 0x000000080400780c */ /* 0x000fe40003f64270 */
[----:B------:R-:W-:Y:S01]  /*30c0*/  IADD3.X R7, R5, R15, R57, P0, P2 ;  /* 0x0000000f05077210 */ /* 0x000fe200007e4439 */
[----:B------:R-:W-:Y:S01]  /*30d0*/  FFMA R57, R59, R22, R56 ;  /* 0x000000163b397223 */ /* 0x000fe20000000038 */
[----:B------:R-:W-:Y:S01]  /*30e0*/  IMAD.MOV.U32 R59, RZ, RZ, R109 ;  /* 0x000000ffff3b7224 */ /* 0x000fe200078e006d */
[----:B------:R-:W-:-:S02]  /*30f0*/  ISETP.GT.AND P0, PT, R3, RZ, P3 ;  /* 0x000000ff0300720c */ /* 0x000fc40001f04270 */
[----:B------:R-:W-:Y:S02]  /*3100*/  P2R R120, PR, RZ, 0x8 ;  /* 0x00000008ff787803 */ /* 0x000fe40000000000 */
[----:B------:R-:W-:-:S05]  /*3110*/  F2FP.TF32.F32.PACK_B R57, R57 ;  /* 0x00000039ff39723e */ /* 0x000fca00024050ff */
[----:B------:R0:W-:Y:S04]  /*3120*/  @P1 STG.E desc[UR36][R58.64+0x4], R57 ;  /* 0x000004393a001986 */ /* 0x0001e8000c101924 */
[----:B------:R-:W-:Y:S05]  /*3130*/  @!P0 BRA `(.L_x_39) ;  /* 0x0000000000048947 */ /* 0x000fea0003800000 */
[----:B------:R3:W5:Y:S02]  /*3140*/  LDG.E.LTC128B R118, desc[UR36][R8.64+0x20] ;  /* 0x0000202408767981 */ /* 0x000764000c1e1920 */
.L_x_39:
[----:B------:R-:W-:Y:S05]  /*3150*/  BSYNC B1 ;  /* 0x0000000000017941 */ /* 0x000fea0003800000 */
.L_x_38:
[----:B0----5:R-:W-:Y:S01]  /*3160*/  LOP3.LUT R57, R118, 0xffffe000, RZ, 0xc0, !PT ;  /* 0xffffe00076397812 */ /* 0x021fe200078ec0ff */
[----:B------:R-:W-:Y:S01]  /*3170*/  BSSY B1, `(.L_x_40) ;  /* 0x000000a000017945 */ /* 0x000fe20003800000 */
[----:B------:R-:W-:-:S03]  /*3180*/  ISETP.GT.AND P1, PT, R4, 0x9, PT ;  /* 0x000000090400780c */ /* 0x000fc60003f24270 */
[----:B------:R-:W-:Y:S01]  /*3190*/  FMUL R57, R57, R90 ;  /* 0x0000005a39397220 */ /* 0x000fe20000400000 */
[----:B------:R-:W-:-:S03]  /*31a0*/  P2R R121, PR, RZ, 0x2 ;  /* 0x00000002ff797803 */ /* 0x000fc60000000000 */
[----:B------:R-:W-:-:S05]  /*31b0*/  FFMA R57, R60, R22, R57 ;  /* 0x000000163c397223 */ /* 0x000fca0000000039 */
[----:B------:R-:W-:-:S05]  /*31c0*/  F2FP.TF32.F32.PACK_B R57, R57 ;  /* 0x00000039ff39723e */ /* 0x000fca00024050ff */
[----:B------:R0:W-:Y:S01]  /*31d0*/  @P0 STG.E desc[UR36][R14.64+0x20], R57 ;  /* 0x000020390e000986 */ /* 0x0001e2000c101924 */
[----:B------:R-:W-:-:S13]  /*31e0*/  ISETP.GT.AND P0, PT, R3, RZ, P1 ;  /* 0x000000ff0300720c */ /* 0x000fda0000f04270 */
[----:B0-----:R-:W-:Y:S05]  /*31f0*/  @!P0 BRA `(.L_x_41) ;  /* 0x0000000000048947 */ /* 0x001fea0003800000 */
[----:B------:R0:W5:Y:S02]  /*3200*/  LDG.E.LTC128B R118, desc[UR36][R8.64+0x24] ;  /* 0x0000242408767981 */ /* 0x000164000c1e1920 */
.L_x_41:
[----:B------:R-:W-:Y:S05]  /*3210*/  BSYNC B1 ;  /* 0x0000000000017941 */ /* 0x000fea0003800000 */
.L_x_40:
[----:B-----5:R-:W-:Y:S01]  /*3220*/  LOP3.LUT R57, R118, 0xffffe000, RZ, 0xc0, !PT ;  /* 0xffffe00076397812 */ /* 0x020fe200078ec0ff */
[----:B------:R-:W-:Y:S04]  /*3230*/  BSSY B1, `(.L_x_42) ;  /* 0x0000008000017945 */ /* 0x000fe80003800000 */
[----:B------:R-:W-:-:S04]  /*3240*/  FMUL R56, R57, R90 ;  /* 0x0000005a39387220 */ /* 0x000fc80000400000 */
[----:B------:R-:W-:-:S05]  /*3250*/  FFMA R61, R61, R22, R56 ;  /* 0x000000163d3d7223 */ /* 0x000fca0000000038 */
[----:B------:R-:W-:-:S05]  /*3260*/  F2FP.TF32.F32.PACK_B R61, R61 ;  /* 0x0000003dff3d723e */ /* 0x000fca00024050ff */
[----:B------:R4:W-:Y:S01]  /*3270*/  @P0 STG.E desc[UR36][R14.64+0x24], R61 ;  /* 0x0000243d0e000986 */ /* 0x0009e2000c101924 */
[----:B------:R-:W-:-:S13]  /*3280*/  ISETP.GT.AND P0, PT, R3, 0x8, P3 ;  /* 0x000000080300780c */ /* 0x000fda0001f04270 */
[----:B----4-:R-:W-:Y:S05]  /*3290*/  @!P0 BRA `(.L_x_43) ;  /* 0x0000000000048947 */ /* 0x010fea0003800000 */
[----:B------:R4:W5:Y:S02]  /*32a0*/  LDG.E.LTC128B R118, desc[UR36][R102.64+0x20] ;  /* 0x0000202466767981 */ /* 0x000964000c1e1920 */
.L_x_43:
[----:B------:R-:W-:Y:S05]  /*32b0*/  BSYNC B1 ;  /* 0x0000000000017941 */ /* 0x000fea0003800000 */
.L_x_42:
[----:B-----5:R-:W-:Y:S01]  /*32c0*/  LOP3.LUT R57, R118, 0xffffe000, RZ, 0xc0, !PT ;  /* 0xffffe00076397812 */ /* 0x020fe200078ec0ff */
[----:B------:R-:W-:Y:S04]  /*32d0*/  BSSY B1, `(.L_x_44) ;  /* 0x000000a000017945 */ /* 0x000fe80003800000 */
[----:B------:R-:W-:-:S04]  /*32e0*/  FMUL R57, R57, R90 ;  /* 0x0000005a39397220 */ /* 0x000fc80000400000 */
[----:B------:R-:W-:-:S05]  /*32f0*/  FFMA R57, R62, R22, R57 ;  /* 0x000000163e397223 */ /* 0x000fca0000000039 */
[----:B------:R-:W-:-:S05]  /*3300*/  F2FP.TF32.F32.PACK_B R57, R57 ;  /* 0x00000039ff39723e */ /* 0x000fca00024050ff */
[----:B------:R0:W-:Y:S01]  /*3310*/  @P0 STG.E desc[UR36][R58.64+0x20], R57 ;  /* 0x000020393a000986 */ /* 0x0001e2000c101924 */
[----:B------:R-:W-:-:S05]  /*3320*/  IADD3 R125, P0, R112, 0x80, RZ ;  /* 0x00000080707d7810 */ /* 0x000fca0007f1e0ff */
[----:B------:R-:W-:Y:S01]  /*3330*/  IMAD.X R113, RZ, RZ, R113, P0 ;  /* 0x000000ffff717224 */ /* 0x000fe200000e0671 */
[----:B------:R-:W-:-:S13]  /*3340*/  ISETP.GT.AND P0, PT, R3, 0x8, P1 ;  /* 0x000000080300780c */ /* 0x000fda0000f04270 */
[----:B0-----:R-:W-:Y:S05]  /*3350*/  @!P0 BRA `(.L_x_45) ;  /* 0x0000000000048947 */ /* 0x001fea0003800000 */
[----:B------:R0:W5:Y:S02]  /*3360*/  LDG.E.LTC128B R118, desc[UR36][R102.64+0x24] ;  /* 0x0000242466767981 */ /* 0x000164000c1e1920 */
.L_x_45:
[----:B------:R-:W-:Y:S05]  /*3370*/  BSYNC B1 ;  /* 0x0000000000017941 */ /* 0x000fea0003800000 */
.L_x_44:
[----:B-----5:R-:W-:Y:S01]  /*3380*/  LOP3.LUT R57, R118, 0xffffe000, RZ, 0xc0, !PT ;  /* 0xffffe00076397812 */ /* 0x020fe200078ec0ff */
[----:B------:R-:W-:Y:S01]  /*3390*/  IMAD R60, R113, R110, RZ ;  /* 0x0000006e713c7224 */ /* 0x000fe200078e02ff */
[----:B------:R-:W-:Y:S01]  /*33a0*/  ISETP.GT.AND P2, PT, R4, 0x10, PT ;  /* 0x000000100400780c */ /* 0x000fe20003f44270 */
[----:B------:R-:W-:Y:S02]  /*33b0*/  BSSY B1, `(.L_x_46) ;  /* 0x0000020000017945 */ /* 0x000fe40003800000 */
[----:B------:R-:W-:Y:S01]  /*33c0*/  FMUL R56, R57, R90 ;  /* 0x0000005a39387220 */ /* 0x000fe20000400000 */
[C---:B------:R-:W-:Y:S02]  /*33d0*/  IMAD R107, R125.reuse, R111, R60 ;  /* 0x0000006f7d6b7224 */ /* 0x040fe400078e023c */
[----:B------:R-:W-:-:S04]  /*33e0*/  IMAD.WIDE.U32 R60, R125, R110, R10 ;  /* 0x0000006e7d3c7225 */ /* 0x000fc800078e000a */
[----:B------:R-:W-:Y:S01]  /*33f0*/  FFMA R113, R63, R22, R56 ;  /* 0x000000163f717223 */ /* 0x000fe20000000038 */
[----:B------:R-:W-:-:S04]  /*3400*/  IMAD.IADD R61, R107, 0x1, R61 ;  /* 0x000000016b3d7824 */ /* 0x000fc800078e023d */
[----:B------:R-:W-:Y:S01]  /*3410*/  F2FP.TF32.F32.PACK_B R113, R113 ;  /* 0x00000071ff71723e */ /* 0x000fe200024050ff */
[----:B------:R-:W-:-:S04]  /*3420*/  IMAD.WIDE.U32 R56, R125, R110, R104 ;  /* 0x0000006e7d387225 */ /* 0x000fc800078e0068 */
[----:B------:R0:W-:Y:S01]  /*3430*/  @P0 STG.E desc[UR36][R58.64+0x24], R113 ;  /* 0x000024713a000986 */ /* 0x0001e2000c101924 */
[----:B------:R-:W-:Y:S01]  /*3440*/  IMAD.WIDE.U32 R62, R23, R20, R60 ;  /* 0x00000014173e7225 */ /* 0x000fe200078e003c */
[----:B------:R-:W-:-:S03]  /*3450*/  LEA R60, P0, R56, R12, 0x2 ;  /* 0x0000000c383c7211 */ /* 0x000fc600078010ff */
[----:B------:R-:W-:Y:S02]  /*3460*/  IMAD.IADD R57, R57, 0x1, R107 ;  /* 0x0000000139397824 */ /* 0x000fe400078e026b */
[----:B------:R-:W-:-:S03]  /*3470*/  IMAD.WIDE.U32 R110, R125, R110, R114 ;  /* 0x0000006e7d6e7225 */ /* 0x000fc600078e0072 */
[----:B------:R-:W-:Y:S01]  /*3480*/  LEA.HI.X R61, R56, R13, R57, 0x2, P0 ;  /* 0x0000000d383d7211 */ /* 0x000fe200000f1439 */
[----:B------:R-:W-:Y:S01]  /*3490*/  IMAD.IADD R57, R123, 0x1, R63 ;  /* 0x000000017b397824 */ /* 0x000fe200078e023f */
[----:B------:R-:W-:Y:S01]  /*34a0*/  LEA R56, P0, R62, R12, 0x2 ;  /* 0x0000000c3e387211 */ /* 0x000fe200078010ff */
[----:B------:R-:W-:-:S03]  /*34b0*/  IMAD.IADD R107, R107, 0x1, R111 ;  /* 0x000000016b6b7824 */ /* 0x000fc600078e026f */
[----:B------:R-:W-:Y:S02]  /*34c0*/  LEA.HI.X R57, R62, R13, R57, 0x2, P0 ;  /* 0x0000000d3e397211 */ /* 0x000fe400000f1439 */
[----:B------:R-:W-:-:S05]  /*34d0*/  IADD3 R106, P0, R106, R110, RZ ;  /* 0x0000006e6a6a7210 */ /* 0x000fca0007f1e0ff */
[----:B------:R-:W-:Y:S01]  /*34e0*/  IMAD.X R104, R107, 0x1, R105, P0 ;  /* 0x000000016b687824 */ /* 0x000fe200000e0669 */
[----:B------:R-:W-:-:S05]  /*34f0*/  IADD3 R62, P0, R10, R110, RZ ;  /* 0x0000006e0a3e7210 */ /* 0x000fca0007f1e0ff */
[----:B------:R-:W-:Y:S01]  /*3500*/  IMAD.X R63, R11, 0x1, R107, P0 ;  /* 0x000000010b3f7824 */ /* 0x000fe200000e066b */
[----:B------:R-:W-:Y:S01]  /*3510*/  LEA R10, P0, R106, R12, 0x2 ;  /* 0x0000000c6a0a7211 */ /* 0x000fe200078010ff */
[----:B------:R-:W-:-:S03]  /*3520*/  IMAD.WIDE.U32 R62, R23, R20, R62 ;  /* 0x00000014173e7225 */ /* 0x000fc600078e003e */
[----:B------:R-:W-:Y:S02]  /*3530*/  LEA.HI.X R11, R106, R13, R104, 0x2, P0 ;  /* 0x0000000d6a0b7211 */ /* 0x000fe400000f1468 */
[----:B------:R-:W-:Y:S01]  /*3540*/  P2R R104, PR, RZ, 0x4 ;  /* 0x00000004ff687803 */ /* 0x000fe20000000000 */
[----:B------:R-:W-:Y:S01]  /*3550*/  IMAD.IADD R20, R123, 0x1, R63 ;  /* 0x000000017b147824 */ /* 0x000fe200078e023f */
[----:B------:R-:W-:-:S04]  /*3560*/  LEA R12, P0, R62, R12, 0x2 ;  /* 0x0000000c3e0c7211 */ /* 0x000fc800078010ff */
[----:B------:R-:W-:Y:S02]  /*3570*/  LEA.HI.X R13, R62, R13, R20, 0x2, P0 ;  /* 0x0000000d3e0d7211 */ /* 0x000fe400000f1414 */
[----:B------:R-:W-:-:S13]  /*3580*/  ISETP.GT.AND P0, PT, R3, RZ, P2 ;  /* 0x000000ff0300720c */ /* 0x000fda0001704270 */
[----:B0-----:R-:W-:Y:S05]  /*3590*/  @!P0 BRA `(.L_x_47) ;  /* 0x0000000000048947 */ /* 0x001fea0003800000 */
[----:B------:R0:W5:Y:S02]  /*35a0*/  LDG.E.LTC128B R118, desc[UR36][R8.64+0x40] ;  /* 0x0000402408767981 */ /* 0x000164000c1e1920 */
.L_x_47:
[----:B------:R-:W-:Y:S05]  /*35b0*/  BSYNC B1 ;  /* 0x0000000000017941 */ /* 0x000fea0003800000 */
.L_x_46:
[----:B-----5:R-:W-:Y:S01]  /*35c0*/  LOP3.LUT R23, R118, 0xffffe000, RZ, 0xc0, !PT ;  /* 0xffffe00076177812 */ /* 0x020fe200078ec0ff */
        /* <DEDUP_REMOVED lines=10> */
.L_x_49:
[----:B------:R-:W-:Y:S05]  /*3670*/  BSYNC B1 ;  /* 0x0000000000017941 */ /* 0x000fea0003800000 */
.L_x_48:
[----:B-----5:R-:W-:Y:S01]  /*3680*/  LOP3.LUT R23, R118, 0xffffe000, RZ, 0xc0, !PT ;  /* 0xffffe00076177812 */ /* 0x020fe200078ec0ff */
[----:B------:R-:W-:Y:S04]  /*3690*/  BSSY B1, `(.L_x_50) ;  /* 0x0000008000017945 */ /* 0x000fe80003800000 */
[----:B------:R-:W-:-:S04]  /*36a0*/  FMUL R20, R23, R90 ;  /* 0x0000005a17147220 */ /* 0x000fc80000400000 */
[----:B------:R-:W-:-:S05]  /*36b0*/  FFMA R65, R65, R22, R20 ;  /* 0x0000001641417223 */ /* 0x000fca0000000014 */
[----:B------:R-:W-:-:S05]  /*36c0*/  F2FP.TF32.F32.PACK_B R65, R65 ;  /* 0x00000041ff41723e */ /* 0x000fca00024050ff */
[----:B------:R0:W-:Y:S01]  /*36d0*/  @P0 STG.E desc[UR36][R14.64+0x44], R65 ;  /* 0x000044410e000986 */ /* 0x0001e2000c101924 */
[----:B------:R-:W-:-:S13]  /*36e0*/  ISETP.GT.AND P0, PT, R3, 0x8, P2 ;  /* 0x000000080300780c */ /* 0x000fda0001704270 */
[----:B0-----:R-:W-:Y:S05]  /*36f0*/  @!P0 BRA `(.L_x_51) ;  /* 0x0000000000048947 */ /* 0x001fea0003800000 */
[----:B------:R0:W5:Y:S02]  /*3700*/  LDG.E.LTC128B R118, desc[UR36][R102.64+0x40] ;  /* 0x0000402466767981 */ /* 0x000164000c1e1920 */
.L_x_51:
[----:B------:R-:W-:Y:S05]  /*3710*/  BSYNC B1 ;  /* 0x0000000000017941 */ /* 0x000fea0003800000 */
.L_x_50:
        /* <DEDUP_REMOVED lines=9> */
.L_x_53:
[----:B------:R-:W-:Y:S05]  /*37b0*/  BSYNC B1 ;  /* 0x0000000000017941 */ /* 0x000fea0003800000 */
.L_x_52:
        /* <DEDUP_REMOVED lines=11> */
.L_x_55:
[----:B------:R-:W-:Y:S05]  /*3870*/  BSYNC B1 ;  /* 0x0000000000017941 */ /* 0x000fea0003800000 */
.L_x_54:
        /* <DEDUP_REMOVED lines=11> */
.L_x_57:
[----:B------:R-:W-:Y:S05]  /*3930*/  BSYNC B1 ;  /* 0x0000000000017941 */ /* 0x000fea0003800000 */
.L_x_56:
        /* <DEDUP_REMOVED lines=9> */
.L_x_59:
[----:B------:R-:W-:Y:S05]  /*39d0*/  BSYNC B1 ;  /* 0x0000000000017941 */ /* 0x000fea0003800000 */
.L_x_58:
        /* <DEDUP_REMOVED lines=9> */
.L_x_61:
[----:B------:R-:W-:Y:S05]  /*3a70*/  BSYNC B1 ;  /* 0x0000000000017941 */ /* 0x000fea0003800000 */
.L_x_60:
        /* <DEDUP_REMOVED lines=11> */
.L_x_63:
[----:B------:R-:W-:Y:S05]  /*3b30*/  BSYNC B1 ;  /* 0x0000000000017941 */ /* 0x000fea0003800000 */
.L_x_62:
        /* <DEDUP_REMOVED lines=11> */
.L_x_65:
[----:B------:R-:W-:Y:S05]  /*3bf0*/  BSYNC B1 ;  /* 0x0000000000017941 */ /* 0x000fea0003800000 */
.L_x_64:
        /* <DEDUP_REMOVED lines=9> */
.L_x_67:
[----:B------:R-:W-:Y:S05]  /*3c90*/  BSYNC B1 ;  /* 0x0000000000017941 */ /* 0x000fea0003800000 */
.L_x_66:
        /* <DEDUP_REMOVED lines=9> */
.L_x_69:
[----:B------:R-:W-:Y:S05]  /*3d30*/  BSYNC B1 ;  /* 0x0000000000017941 */ /* 0x000fea0003800000 */
.L_x_68:
        /* <DEDUP_REMOVED lines=11> */
.L_x_71:
[----:B------:R-:W-:Y:S05]  /*3df0*/  BSYNC B1 ;  /* 0x0000000000017941 */ /* 0x000fea0003800000 */
.L_x_70:
        /* <DEDUP_REMOVED lines=11> */
.L_x_73:
[----:B------:R-:W-:Y:S05]  /*3eb0*/  BSYNC B1 ;  /* 0x0000000000017941 */ /* 0x000fea0003800000 */
.L_x_72:
        /* <DEDUP_REMOVED lines=9> */
.L_x_75:
[----:B------:R-:W-:Y:S05]  /*3f50*/  BSYNC B1 ;  /* 0x0000000000017941 */ /* 0x000fea0003800000 */
.L_x_74:
        /* <DEDUP_REMOVED lines=9> */
.L_x_77:
[----:B------:R-:W-:Y:S05]  /*3ff0*/  BSYNC B1 ;  /* 0x0000000000017941 */ /* 0x000fea0003800000 */
.L_x_76:
[----:B-----5:R-:W-:Y:S01]  /*4000*/  LOP3.LUT R23, R118, 0xffffe000, RZ, 0xc0, !PT ;  /* 0xffffe00076177812 */ /* 0x020fe200078ec0ff */
[----:B------:R-:W-:Y:S01]  /*4010*/  BSSY B1, `(.L_x_78) ;  /* 0x0000009000017945 */ /* 0x000fe20003800000 */
[----:B------:R-:W-:-:S03]  /*4020*/  ISETP.GT.AND P6, PT, R4, 0x30, PT ;  /* 0x000000300400780c */ /* 0x000fc60003fc4270 */
[----:B------:R-:W-:-:S04]  /*4030*/  FMUL R20, R23, R90 ;  /* 0x0000005a17147220 */ /* 0x000fc80000400000 */
[----:B------:R-:W-:-:S05]  /*4040*/  FFMA R79, R79, R22, R20 ;  /* 0x000000164f4f7223 */ /* 0x000fca0000000014 */
[----:B------:R-:W-:-:S05]  /*4050*/  F2FP.TF32.F32.PACK_B R79, R79 ;  /* 0x0000004fff4f723e */ /* 0x000fca00024050ff */
[----:B------:R0:W-:Y:S01]  /*4060*/  @P0 STG.E desc[UR36][R58.64+0xa4], R79 ;  /* 0x0000a44f3a000986 */ /* 0x0001e2000c101924 */
[----:B------:R-:W-:-:S13]  /*4070*/  ISETP.GT.AND P0, PT, R3, RZ, P6 ;  /* 0x000000ff0300720c */ /* 0x000fda0003704270 */
[----:B0-----:R-:W-:Y:S05]  /*4080*/  @!P0 BRA `(.L_x_79) ;  /* 0x0000000000048947 */ /* 0x001fea0003800000 */
[----:B------:R0:W5:Y:S02]  /*4090*/  LDG.E.LTC128B R118, desc[UR36][R8.64+0xc0] ;  /* 0x0000c02408767981 */ /* 0x000164000c1e1920 */
.L_x_79:
[----:B------:R-:W-:Y:S05]  /*40a0*/  BSYNC B1 ;  /* 0x0000000000017941 */ /* 0x000fea0003800000 */
.L_x_78:
        /* <DEDUP_REMOVED lines=10> */
.L_x_81:
[----:B------:R-:W-:Y:S05]  /*4150*/  BSYNC B1 ;  /* 0x0000000000017941 */ /* 0x000fea0003800000 */
.L_x_80:
        /* <DEDUP_REMOVED lines=9> */
.L_x_83:
[----:B------:R-:W-:Y:S05]  /*41f0*/  BSYNC B1 ;  /* 0x0000000000017941 */ /* 0x000fea0003800000 */
.L_x_82:
        /* <DEDUP_REMOVED lines=9> */
.L_x_85:
[----:B------:R-:W-:Y:S05]  /*4290*/  BSYNC B1 ;  /* 0x0000000000017941 */ /* 0x000fea0003800000 */
.L_x_84:
        /* <DEDUP_REMOVED lines=10> */
.L_x_87:
[----:B------:R-:W-:Y:S05]  /*4340*/  BSYNC B1 ;  /* 0x0000000000017941 */ /* 0x000fea0003800000 */
.L_x_86:
[----:B-----5:R-:W-:Y:S01]  /*4350*/  LOP3.LUT R23, R118, 0xffffe000, RZ, 0xc0, !PT ;  /* 0xffffe00076177812 */ /* 0x020fe200078ec0ff */
[----:B------:R-:W-:Y:S04]  /*4360*/  BSSY B1, `(.L_x_88) ;  /* 0x000000f000017945 */ /* 0x000fe80003800000 */
[----:B------:R-:W-:-:S04]  /*4370*/  FMUL R23, R23, R90 ;  /* 0x0000005a17177220 */ /* 0x000fc80000400000 */
[----:B------:R-:W-:-:S05]  /*4380*/  FFMA R23, R84, R22, R23 ;  /* 0x0000001654177223 */ /* 0x000fca0000000017 */
[----:B------:R-:W-:-:S05]  /*4390*/  F2FP.TF32.F32.PACK_B R23, R23 ;  /* 0x00000017ff17723e */ /* 0x000fca00024050ff */
[----:B------:R0:W-:Y:S01]  /*43a0*/  @P0 STG.E desc[UR36][R14.64+0xe0], R23 ;  /* 0x0000e0170e000986 */ /* 0x0001e2000c101924 */
[----:B------:R-:W-:-:S05]  /*43b0*/  IADD3 R62, P0, R21, R108, RZ ;  /* 0x0000006c153e7210 */ /* 0x000fca0007f1e0ff */
[----:B------:R-:W-:Y:S01]  /*43c0*/  IMAD.X R63, R5, 0x1, R109, P0 ;  /* 0x00000001053f7824 */ /* 0x000fe200000e066d */
[----:B------:R-:W-:-:S05]  /*43d0*/  IADD3 R64, P0, R21, R108, RZ ;  /* 0x0000006c15407210 */ /* 0x000fca0007f1e0ff */
[----:B------:R-:W-:Y:S01]  /*43e0*/  IMAD.X R65, R5, 0x1, R109, P0 ;  /* 0x0000000105417824 */ /* 0x000fe200000e066d */
[----:B------:R-:W-:-:S05]  /*43f0*/  IADD3 R20, P0, R21, R14, RZ ;  /* 0x0000000e15147210 */ /* 0x000fca0007f1e0ff */
[----:B------:R-:W-:Y:S01]  /*4400*/  IMAD.X R21, R5, 0x1, R15, P0 ;  /* 0x0000000105157824 */ /* 0x000fe200000e060f */
[----:B------:R-:W-:-:S04]  /*4410*/  ISETP.GT.AND P0, PT, R4, 0x39, PT ;  /* 0x000000390400780c */ /* 0x000fc80003f04270 */
[----:B------:R-:W-:-:S13]  /*4420*/  ISETP.GT.AND P3, PT, R3, RZ, P0 ;  /* 0x000000ff0300720c */ /* 0x000fda0000764270 */
[----:B0-----:R-:W-:Y:S05]  /*4430*/  @!P3 BRA `(.L_x_89) ;  /* 0x000000000004b947 */ /* 0x001fea0003800000 */
[----:B------:R0:W5:Y:S02]  /*4440*/  LDG.E.LTC128B R118, desc[UR36][R8.64+0xe4] ;  /* 0x0000e42408767981 */ /* 0x000164000c1e1920 */
.L_x_89:
[----:B------:R-:W-:Y:S05]  /*4450*/  BSYNC B1 ;  /* 0x0000000000017941 */ /* 0x000fea0003800000 */
.L_x_88:
        /* <DEDUP_REMOVED lines=9> */
.L_x_91:
[----:B------:R-:W-:Y:S05]  /*44f0*/  BSYNC B1 ;  /* 0x0000000000017941 */ /* 0x000fea0003800000 */
.L_x_90:
        /* <DEDUP_REMOVED lines=9> */
.L_x_93:
[----:B------:R-:W-:Y:S05]  /*4590*/  BSYNC B1 ;  /* 0x0000000000017941 */ /* 0x000fea0003800000 */
.L_x_92:
[----:B-----5:R-:W-:-:S05]  /*45a0*/  LOP3.LUT R5, R118, 0xffffe000, RZ, 0xc0, !PT ;  /* 0xffffe00076057812 */ /* 0x020fca00078ec0ff */
[----:B------:R-:W-:-:S04]  /*45b0*/  FMUL R4, R5, R90 ;  /* 0x0000005a05047220 */ /* 0x000fc80000400000 */
[----:B------:R-:W-:-:S05]  /*45c0*/  FFMA R87, R87, R22, R4 ;  /* 0x0000001657577223 */ /* 0x000fca0000000004 */
[----:B------:R-:W-:-:S05]  /*45d0*/  F2FP.TF32.F32.PACK_B R87, R87 ;  /* 0x00000057ff57723e */ /* 0x000fca00024050ff */
[----:B------:R0:W-:Y:S01]  /*45e0*/  @P3 STG.E desc[UR36][R58.64+0xe4], R87 ;  /* 0x0000e4573a003986 */ /* 0x0001e2000c101924 */
[----:B------:R-:W-:-:S13]  /*45f0*/  ISETP.GT.AND P3, PT, R3, 0x80, P5 ;  /* 0x000000800300780c */ /* 0x000fda0002f64270 */
[----:B------:R-:W2:Y:S01]  /*4600*/  @P3 LDG.E.LTC128B R118, desc[UR36][R60.64] ;  /* 0x000000243c763981 */ /* 0x000ea2000c1e1920 */
[----:B------:R-:W-:Y:S01]  /*4610*/  BSSY B1, `(.L_x_94) ;  /* 0x000000a000017945 */ /* 0x000fe20003800000 */
[----:B--2---:R-:W-:-:S05]  /*4620*/  LOP3.LUT R5, R118, 0xffffe000, RZ, 0xc0, !PT ;  /* 0xffffe00076057812 */ /* 0x004fca00078ec0ff */
[----:B------:R-:W-:-:S04]  /*4630*/  FMUL R5, R5, R90 ;  /* 0x0000005a05057220 */ /* 0x000fc80000400000 */
[----:B------:R-:W-:-:S05]  /*4640*/  FFMA R5, R24, R22, R5 ;  /* 0x0000001618057223 */ /* 0x000fca0000000005 */
[----:B------:R-:W-:-:S05]  /*4650*/  F2FP.TF32.F32.PACK_B R5, R5 ;  /* 0x00000005ff05723e */ /* 0x000fca00024050ff */
[----:B------:R0:W-:Y:S01]  /*4660*/  @P3 STG.E desc[UR36][R20.64], R5 ;  /* 0x0000000514003986 */ /* 0x0001e2000c101924 */
[----:B------:R-:W-:-:S04]  /*4670*/  ISETP.NE.AND P3, PT, R119, RZ, PT ;  /* 0x000000ff7700720c */ /* 0x000fc80003f65270 */
[----:B------:R-:W-:-:S13]  /*4680*/  ISETP.GT.AND P3, PT, R3, 0x80, P3 ;  /* 0x000000800300780c */ /* 0x000fda0001f64270 */
[----:B0-----:R-:W-:Y:S05]  /*4690*/  @!P3 BRA `(.L_x_95) ;  /* 0x000000000004b947 */ /* 0x001fea0003800000 */
[----:B------:R0:W5:Y:S02]  /*46a0*/  LDG.E.LTC128B R118, desc[UR36][R56.64+0x4] ;  /* 0x0000042438767981 */ /* 0x000164000c1e1920 */
.L_x_95:
[----:B------:R-:W-:Y:S05]  /*46b0*/  BSYNC B1 ;  /* 0x0000000000017941 */ /* 0x000fea0003800000 */
.L_x_94:
[----:B-----5:R-:W-:Y:S01]  /*46c0*/  LOP3.LUT R5, R118, 0xffffe000, RZ, 0xc0, !PT ;  /* 0xffffe00076057812 */ /* 0x020fe200078ec0ff */
[----:B------:R-:W-:Y:S01]  /*46d0*/  BSSY B1, `(.L_x_96) ;  /* 0x000000a000017945 */ /* 0x000fe20003800000 */
[----:B------:R-:W-:-:S03]  /*46e0*/  ISETP.GT.AND P5, PT, R3, 0x88, P5 ;  /* 0x000000880300780c */ /* 0x000fc60002fa4270 */
[----:B------:R-:W-:Y:S01]  /*46f0*/  FMUL R4, R5, R90 ;  /* 0x0000005a05047220 */ /* 0x000fe20000400000 */
[----:B------:R-:W-:-:S03]  /*4700*/  @P3 IMAD.MOV.U32 R5, RZ, RZ, R21 ;  /* 0x000000ffff053224 */ /* 0x000fc600078e0015 */
[----:B------:R-:W-:Y:S01]  /*4710*/  FFMA R25, R25, R22, R4 ;  /* 0x0000001619197223 */ /* 0x000fe20000000004 */
[----:B------:R-:W-:-:S04]  /*4720*/  @P3 IMAD.MOV.U32 R4, RZ, RZ, R20 ;  /* 0x000000ffff043224 */ /* 0x000fc800078e0014 */
[----:B------:R-:W-:-:S05]  /*4730*/  F2FP.TF32.F32.PACK_B R25, R25 ;  /* 0x00000019ff19723e */ /* 0x000fca00024050ff */
[----:B------:R2:W-:Y:S01]  /*4740*/  @P3 STG.E desc[UR36][R4.64+0x4], R25 ;  /* 0x0000041904003986 */ /* 0x0005e2000c101924 */
[----:B------:R-:W-:Y:S05]  /*4750*/  @!P5 BRA `(.L_x_97) ;  /* 0x000000000004d947 */ /* 0x000fea0003800000 */
[----:B------:R0:W5:Y:S02]  /*4760*/  LDG.E.LTC128B R118, desc[UR36][R10.64] ;  /* 0x000000240a767981 */ /* 0x000164000c1e1920 */
.L_x_97:
[----:B------:R-:W-:Y:S05]  /*4770*/  BSYNC B1 ;  /* 0x0000000000017941 */ /* 0x000fea0003800000 */
.L_x_96:
[----:B--2--5:R-:W-:Y:S01]  /*4780*/  LOP3.LUT R5, R118, 0xffffe000, RZ, 0xc0, !PT ;  /* 0xffffe00076057812 */ /* 0x024fe200078ec0ff */
[----:B------:R-:W-:Y:S01]  /*4790*/  BSSY B1, `(.L_x_98) ;  /* 0x0000009000017945 */ /* 0x000fe20003800000 */
[----:B------:R-:W-:-:S03]  /*47a0*/  ISETP.NE.AND P3, PT, R119, RZ, PT ;  /* 0x000000ff7700720c */ /* 0x000fc60003f65270 */
[----:B------:R-:W-:Y:S01]  /*47b0*/  FMUL R5, R5, R90 ;  /* 0x0000005a05057220 */ /* 0x000fe20000400000 */
[----:B------:R-:W-:-:S03]  /*47c0*/  ISETP.GT.AND P3, PT, R3, 0x88, P3 ;  /* 0x000000880300780c */ /* 0x000fc60001f64270 */
[----:B------:R-:W-:-:S05]  /*47d0*/  FFMA R5, R26, R22, R5 ;  /* 0x000000161a057223 */ /* 0x000fca0000000005 */
[----:B------:R-:W-:-:S05]  /*47e0*/  F2FP.TF32.F32.PACK_B R5, R5 ;  /* 0x00000005ff05723e */ /* 0x000fca00024050ff */
[----:B------:R2:W-:Y:S01]  /*47f0*/  @P5 STG.E desc[UR36][R62.64], R5 ;  /* 0x000000053e005986 */ /* 0x0005e2000c101924 */
[----:B------:R-:W-:Y:S05]  /*4800*/  @!P3 BRA `(.L_x_99) ;  /* 0x000000000004b947 */ /* 0x000fea0003800000 */
[----:B------:R0:W5:Y:S02]  /*4810*/  LDG.E.LTC128B R118, desc[UR36][R12.64+0x4] ;  /* 0x000004240c767981 */ /* 0x000164000c1e1920 */
.L_x_99:
[----:B------:R-:W-:Y:S05]  /*4820*/  BSYNC B1 ;  /* 0x0000000000017941 */ /* 0x000fea0003800000 */
.L_x_98:
[----:B--2--5:R-:W-:Y:S01]  /*4830*/  LOP3.LUT R5, R118, 0xffffe000, RZ, 0xc0, !PT ;  /* 0xffffe00076057812 */ /* 0x024fe200078ec0ff */
[----:B------:R-:W-:Y:S01]  /*4840*/  BSSY B1, `(.L_x_100) ;  /* 0x0000009000017945 */ /* 0x000fe20003800000 */
[----:B------:R-:W-:-:S03]  /*4850*/  ISETP.NE.AND P5, PT, R120, RZ, PT ;  /* 0x000000ff7800720c */ /* 0x000fc60003fa5270 */
[----:B------:R-:W-:-:S04]  /*4860*/  FMUL R4, R5, R90 ;  /* 0x0000005a05047220 */ /* 0x000fc80000400000 */
[----:B------:R-:W-:-:S05]  /*4870*/  FFMA R27, R27, R22, R4 ;  /* 0x000000161b1b7223 */ /* 0x000fca0000000004 */
[----:B------:R-:W-:-:S05]  /*4880*/  F2FP.TF32.F32.PACK_B R27, R27 ;  /* 0x0000001bff1b723e */ /* 0x000fca00024050ff */
[----:B------:R2:W-:Y:S01]  /*4890*/  @P3 STG.E desc[UR36][R64.64+0x4], R27 ;  /* 0x0000041b40003986 */ /* 0x0005e2000c101924 */
[----:B------:R-:W-:-:S13]  /*48a0*/  ISETP.GT.AND P3, PT, R3, 0x80, P5 ;  /* 0x000000800300780c */ /* 0x000fda0002f64270 */
[----:B--2---:R-:W-:Y:S05]  /*48b0*/  @!P3 BRA `(.L_x_101) ;  /* 0x000000000004b947 */ /* 0x004fea0003800000 */
[----:B------:R2:W5:Y:S02]  /*48c0*/  LDG.E.LTC128B R118, desc[UR36][R56.64+0x20] ;  /* 0x0000202438767981 */ /* 0x000564000c1e1920 */
.L_x_101:
[----:B------:R-:W-:Y:S05]  /*48d0*/  BSYNC B1 ;  /* 0x0000000000017941 */ /* 0x000fea0003800000 */
.L_x_100:
[----:B-----5:R-:W-:Y:S01]  /*48e0*/  LOP3.LUT R5, R118, 0xffffe000, RZ, 0xc0, !PT ;  /* 0xffffe00076057812 */ /* 0x020fe200078ec0ff */
[----:B------:R-:W-:Y:S01]  /*48f0*/  @P3 IMAD.MOV.U32 R4, RZ, RZ, R20 ;  /* 0x000000ffff043224 */ /* 0x000fe200078e0014 */
[----:B------:R-:W-:Y:S01]  /*4900*/  ISETP.NE.AND P5, PT, R121, RZ, PT ;  /* 0x000000ff7900720c */ /* 0x000fe20003fa5270 */
[----:B------:R-:W-:Y:S02]  /*4910*/  BSSY B1, `(.L_x_102) ;  /* 0x0000009000017945 */ /* 0x000fe40003800000 */
[----:B------:R-:W-:-:S04]  /*4920*/  FMUL R5, R5, R90 ;  /* 0x0000005a05057220 */ /* 0x000fc80000400000 */
[----:B-1-3--:R-:W-:Y:S01]  /*4930*/  FFMA R9, R28, R22, R5 ;  /* 0x000000161c097223 */ /* 0x00afe20000000005 */
[----:B------:R-:W-:-:S04]  /*4940*/  @P3 IMAD.MOV.U32 R5, RZ, RZ, R21 ;  /* 0x000000ffff053224 */ /* 0x000fc800078e0015 */
[----:B------:R-:W-:-:S05]  /*4950*/  F2FP.TF32.F32.PACK_B R9, R9 ;  /* 0x00000009ff09723e */ /* 0x000fca00024050ff */
[----:B------:R1:W-:Y:S01]  /*4960*/  @P3 STG.E desc[UR36][R4.64+0x20], R9 ;  /* 0x0000200904003986 */ /* 0x0003e2000c101924 */
[----:B------:R-:W-:-:S13]  /*4970*/  ISETP.GT.AND P3, PT, R3, 0x80, P5 ;  /* 0x000000800300780c */ /* 0x000fda0002f64270 */
[----:B-1----:R-:W-:Y:S05]  /*4980*/  @!P3 BRA `(.L_x_103) ;  /* 0x000000000004b947 */ /* 0x002fea0003800000 */
[----:B------:R1:W5:Y:S02]  /*4990*/  LDG.E.LTC128B R118, desc[UR36][R56.64+0x24] ;  /* 0x0000242438767981 */ /* 0x000364000c1e1920 */
.L_x_103:
[----:B------:R-:W-:Y:S05]  /*49a0*/  BSYNC B1 ;  /* 0x0000000000017941 */ /* 0x000fea0003800000 */
.L_x_102:
[----:B-----5:R-:W-:Y:S01]  /*49b0*/  LOP3.LUT R5, R118, 0xffffe000, RZ, 0xc0, !PT ;  /* 0xffffe00076057812 */ /* 0x020fe200078ec0ff */
[----:B------:R-:W-:Y:S04]  /*49c0*/  BSSY B1, `(.L_x_104) ;  /* 0x000000b000017945 */ /* 0x000fe80003800000 */
[----:B------:R-:W-:Y:S01]  /*49d0*/  FMUL R4, R5, R90 ;  /* 0x0000005a05047220 */ /* 0x000fe20000400000 */
[----:B------:R-:W-:-:S03]  /*49e0*/  @P3 IMAD.MOV.U32 R5, RZ, RZ, R21 ;  /* 0x000000ffff053224 */ /* 0x000fc600078e0015 */
[----:B------:R-:W-:Y:S01]  /*49f0*/  FFMA R29, R29, R22, R4 ;  /* 0x000000161d1d7223 */ /* 0x000fe20000000004 */
[----:B------:R-:W-:-:S04]  /*4a00*/  @P3 IMAD.MOV.U32 R4, RZ, RZ, R20 ;  /* 0x000000ffff043224 */ /* 0x000fc800078e0014 */
[----:B------:R-:W-:-:S05]  /*4a10*/  F2FP.TF32.F32.PACK_B R29, R29 ;  /* 0x0000001dff1d723e */ /* 0x000fca00024050ff */
[----:B------:R3:W-:Y:S01]  /*4a20*/  @P3 STG.E desc[UR36][R4.64+0x24], R29 ;  /* 0x0000241d04003986 */ /* 0x0007e2000c101924 */
[----:B------:R-:W-:-:S04]  /*4a30*/  ISETP.NE.AND P3, PT, R120, RZ, PT ;  /* 0x000000ff7800720c */ /* 0x000fc80003f65270 */
[----:B------:R-:W-:-:S13]  /*4a40*/  ISETP.GT.AND P3, PT, R3, 0x88, P3 ;  /* 0x000000880300780c */ /* 0x000fda0001f64270 */
[----:B---3--:R-:W-:Y:S05]  /*4a50*/  @!P3 BRA `(.L_x_105) ;  /* 0x000000000004b947 */ /* 0x008fea0003800000 */
[----:B------:R3:W5:Y:S02]  /*4a60*/  LDG.E.LTC128B R118, desc[UR36][R12.64+0x20] ;  /* 0x000020240c767981 */ /* 0x000764000c1e1920 */
.L_x_105:
[----:B------:R-:W-:Y:S05]  /*4a70*/  BSYNC B1 ;  /* 0x0000000000017941 */ /* 0x000fea0003800000 */
.L_x_104:
        /* <DEDUP_REMOVED lines=9> */
.L_x_107:
[----:B------:R-:W-:Y:S05]  /*4b10*/  BSYNC B1 ;  /* 0x0000000000017941 */ /* 0x000fea0003800000 */
.L_x_106:
[----:B-----5:R-:W-:Y:S01]  /*4b20*/  LOP3.LUT R5, R118, 0xffffe000, RZ, 0xc0, !PT ;  /* 0xffffe00076057812 */ /* 0x020fe200078ec0ff */
[----:B------:R-:W-:Y:S01]  /*4b30*/  BSSY B1, `(.L_x_108) ;  /* 0x000000b000017945 */ /* 0x000fe20003800000 */
[----:B------:R-:W-:-:S03]  /*4b40*/  ISETP.NE.AND P5, PT, R104, RZ, PT ;  /* 0x000000ff6800720c */ /* 0x000fc60003fa5270 */
[----:B------:R-:W-:Y:S01]  /*4b50*/  FMUL R4, R5, R90 ;  /* 0x0000005a05047220 */ /* 0x000fe20000400000 */
[----:B------:R-:W-:-:S03]  /*4b60*/  @P3 IMAD.MOV.U32 R5, RZ, RZ, R7 ;  /* 0x000000ffff053224 */ /* 0x000fc600078e0007 */
[----:B------:R-:W-:Y:S01]  /*4b70*/  FFMA R31, R31, R22, R4 ;  /* 0x000000161f1f7223 */ /* 0x000fe20000000004 */
[----:B------:R-:W-:-:S04]  /*4b80*/  @P3 IMAD.MOV.U32 R4, RZ, RZ, R6 ;  /* 0x000000ffff043224 */ /* 0x000fc800078e0006 */
[----:B------:R-:W-:-:S05]  /*4b90*/  F2FP.TF32.F32.PACK_B R31, R31 ;  /* 0x0000001fff1f723e */ /* 0x000fca00024050ff */
[----:B------:R0:W-:Y:S01]  /*4ba0*/  @P3 STG.E desc[UR36][R4.64+0x24], R31 ;  /* 0x0000241f04003986 */ /* 0x0001e2000c101924 */
[----:B------:R-:W-:-:S13]  /*4bb0*/  ISETP.GT.AND P3, PT, R3, 0x80, P5 ;  /* 0x000000800300780c */ /* 0x000fda0002f64270 */
[----:B0-----:R-:W-:Y:S05]  /*4bc0*/  @!P3 BRA `(.L_x_109) ;  /* 0x000000000004b947 */ /* 0x001fea0003800000 */
[----:B------:R0:W5:Y:S02]  /*4bd0*/  LDG.E.LTC128B R118, desc[UR36][R56.64+0x40] ;  /* 0x0000402438767981 */ /* 0x000164000c1e1920 */
.L_x_109:
[----:B------:R-:W-:Y:S05]  /*4be0*/  BSYNC B1 ;  /* 0x0000000000017941 */ /* 0x000fea0003800000 */
.L_x_108:
[----:B-----5:R-:W-:Y:S01]  /*4bf0*/  LOP3.LUT R5, R118, 0xffffe000, RZ, 0xc0, !PT ;  /* 0xffffe00076057812 */ /* 0x020fe200078ec0ff */
[----:B------:R-:W-:Y:S01]  /*4c00*/  @P3 IMAD.MOV.U32 R4, RZ, RZ, R20 ;  /* 0x000000ffff043224 */ /* 0x000fe200078e0014 */
[----:B------:R-:W-:Y:S01]  /*4c10*/  ISETP.NE.AND P5, PT, R105, RZ, PT ;  /* 0x000000ff6900720c */ /* 0x000fe20003fa5270 */
[----:B------:R-:W-:Y:S02]  /*4c20*/  BSSY B1, `(.L_x_110) ;  /* 0x0000009000017945 */ /* 0x000fe40003800000 */
[----:B------:R-:W-:-:S04]  /*4c30*/  FMUL R5, R5, R90 ;  /* 0x0000005a05057220 */ /* 0x000fc80000400000 */
[----:B------:R-:W-:Y:S01]  /*4c40*/  FFMA R9, R32, R22, R5 ;  /* 0x0000001620097223 */ /* 0x000fe20000000005 */
[----:B------:R-:W-:-:S04]  /*4c50*/  @P3 IMAD.MOV.U32 R5, RZ, RZ, R21 ;  /* 0x000000ffff053224 */ /* 0x000fc800078e0015 */
[----:B------:R-:W-:-:S05]  /*4c60*/  F2FP.TF32.F32.PACK_B R9, R9 ;  /* 0x00000009ff09723e */ /* 0x000fca00024050ff */
[----:B------:R0:W-:Y:S01]  /*4c70*/  @P3 STG.E desc[UR36][R4.64+0x40], R9 ;  /* 0x0000400904003986 */ /* 0x0001e2000c101924 */
[----:B------:R-:W-:-:S13]  /*4c80*/  ISETP.GT.AND P3, PT, R3, 0x80, P5 ;  /* 0x000000800300780c */ /* 0x000fda0002f64270 */
[----:B0-----:R-:W-:Y:S05]  /*4c90*/  @!P3 BRA `(.L_x_111) ;  /* 0x000000000004b947 */ /* 0x001fea0003800000 */
[----:B------:R0:W5:Y:S02]  /*4ca0*/  LDG.E.LTC128B R118, desc[UR36][R56.64+0x44] ;  /* 0x0000442438767981 */ /* 0x000164000c1e1920 */
.L_x_111:
[----:B------:R-:W-:Y:S05]  /*4cb0*/  BSYNC B1 ;  /* 0x0000000000017941 */ /* 0x000fea0003800000 */
.L_x_110:
        /* <DEDUP_REMOVED lines=10> */
[----:B0-----:R-:W-:Y:S05]  /*4d60*/  @!P3 BRA `(.L_x_113) ;  /* 0x000000000004b947 */ /* 0x001fea0003800000 */
[----:B------:R0:W5:Y:S02]  /*4d70*/  LDG.E.LTC128B R118, desc[UR36][R12.64+0x40] ;  /* 0x000040240c767981 */ /* 0x000164000c1e1920 */
.L_x_113:
[----:B------:R-:W-:Y:S05]  /*4d80*/  BSYNC B1 ;  /* 0x0000000000017941 */ /* 0x000fea0003800000 */
.L_x_112:
[----:B-----5:R-:W-:Y:S01]  /*4d90*/  LOP3.LUT R5, R118, 0xffffe000, RZ, 0xc0, !PT ;  /* 0xffffe00076057812 */ /* 0x020fe200078ec0ff */
[----:B------:R-:W-:Y:S01]  /*4da0*/  @P3 IMAD.MOV.U32 R4, RZ, RZ, R6 ;  /* 0x000000ffff043224 */ /* 0x000fe200078e0006 */
[----:B------:R-:W-:Y:S03]  /*4db0*/  BSSY B1, `(.L_x_114) ;  /* 0x0000009000017945 */ /* 0x000fe60003800000 */
        /* <DEDUP_REMOVED lines=8> */
.L_x_115:
[----:B------:R-:W-:Y:S05]  /*4e40*/  BSYNC B1 ;  /* 0x0000000000017941 */ /* 0x000fea0003800000 */
.L_x_114:
        /* <DEDUP_REMOVED lines=12> */
.L_x_117:
[----:B------:R-:W-:Y:S05]  /*4f10*/  BSYNC B1 ;  /* 0x0000000000017941 */ /* 0x000fea0003800000 */
.L_x_116:
        /* <DEDUP_REMOVED lines=12> */
.L_x_119:
[----:B------:R-:W-:Y:S05]  /*4fe0*/  BSYNC B1 ;  /* 0x0000000000017941 */ /* 0x000fea0003800000 */
.L_x_118:
        /* <DEDUP_REMOVED lines=12> */
.L_x_121:
[----:B------:R-:W-:Y:S05]  /*50b0*/  BSYNC B1 ;  /* 0x0000000000017941 */ /* 0x000fea0003800000 */
.L_x_120:
        /* <DEDUP_REMOVED lines=11> */
.L_x_123:
[----:B------:R-:W-:Y:S05]  /*5170*/  BSYNC B1 ;  /* 0x0000000000017941 */ /* 0x000fea0003800000 */
.L_x_122:
        /* <DEDUP_REMOVED lines=12> */
.L_x_125:
[----:B------:R-:W-:Y:S05]  /*5240*/  BSYNC B1 ;  /* 0x0000000000017941 */ /* 0x000fea0003800000 */
.L_x_124:
        /* <DEDUP_REMOVED lines=12> */
.L_x_127:
[----:B------:R-:W-:Y:S05]  /*5310*/  BSYNC B1 ;  /* 0x0000000000017941 */ /* 0x000fea0003800000 */
.L_x_126:
        /* <DEDUP_REMOVED lines=12> */
.L_x_129:
[----:B------:R-:W-:Y:S05]  /*53e0*/  BSYNC B1 ;  /* 0x0000000000017941 */ /* 0x000fea0003800000 */
.L_x_128:
        /* <DEDUP_REMOVED lines=11> */
.L_x_131:
[----:B------:R-:W-:Y:S05]  /*54a0*/  BSYNC B1 ;  /* 0x0000000000017941 */ /* 0x000fea0003800000 */
.L_x_130:
        /* <DEDUP_REMOVED lines=12> */
.L_x_133:
[----:B------:R-:W-:Y:S05]  /*5570*/  BSYNC B1 ;  /* 0x0000000000017941 */ /* 0x000fea0003800000 */
.L_x_132:
        /* <DEDUP_REMOVED lines=11> */
.L_x_135:
[----:B------:R-:W-:Y:S05]  /*5630*/  BSYNC B1 ;  /* 0x0000000000017941 */ /* 0x000fea0003800000 */
.L_x_134:
        /* <DEDUP_REMOVED lines=11> */
.L_x_137:
[----:B------:R-:W-:Y:S05]  /*56f0*/  BSYNC B1 ;  /* 0x0000000000017941 */ /* 0x000fea0003800000 */
.L_x_136:
        /* <DEDUP_REMOVED lines=11> */
.L_x_139:
[----:B------:R-:W-:Y:S05]  /*57b0*/  BSYNC B1 ;  /* 0x0000000000017941 */ /* 0x000fea0003800000 */
.L_x_138:
        /* <DEDUP_REMOVED lines=11> */
.L_x_141:
[----:B------:R-:W-:Y:S05]  /*5870*/  BSYNC B1 ;  /* 0x0000000000017941 */ /* 0x000fea0003800000 */
.L_x_140:
        /* <DEDUP_REMOVED lines=11> */
.L_x_143:
[----:B------:R-:W-:Y:S05]  /*5930*/  BSYNC B1 ;  /* 0x0000000000017941 */ /* 0x000fea0003800000 */
.L_x_142:
        /* <DEDUP_REMOVED lines=11> */
.L_x_145:
[----:B------:R-:W-:Y:S05]  /*59f0*/  BSYNC B1 ;  /* 0x0000000000017941 */ /* 0x000fea0003800000 */
.L_x_144:
[----:B0----5:R-:W-:Y:S01]  /*5a00*/  LOP3.LUT R5, R118, 0xffffe000, RZ, 0xc0, !PT ;  /* 0xffffe00076057812 */ /* 0x021fe200078ec0ff */
[----:B------:R-:W-:Y:S01]  /*5a10*/  @P6 IMAD.MOV.U32 R4, RZ, RZ, R6 ;  /* 0x000000ffff046224 */ /* 0x000fe200078e0006 */
[----:B------:R-:W-:Y:S01]  /*5a20*/  ISETP.GT.AND P2, PT, R3, 0x88, P2 ;  /* 0x000000880300780c */ /* 0x000fe20001744270 */
[----:B------:R-:W-:Y:S02]  /*5a30*/  BSSY B1, `(.L_x_146) ;  /* 0x0000008000017945 */ /* 0x000fe40003800000 */
[----:B------:R-:W-:-:S04]  /*5a40*/  FMUL R5, R5, R90 ;  /* 0x0000005a05057220 */ /* 0x000fc80000400000 */
[----:B------:R-:W-:Y:S01]  /*5a50*/  FFMA R9, R50, R22, R5 ;  /* 0x0000001632097223 */ /* 0x000fe20000000005 */
[----:B------:R-:W-:-:S04]  /*5a60*/  @P6 IMAD.MOV.U32 R5, RZ, RZ, R7 ;  /* 0x000000ffff056224 */ /* 0x000fc800078e0007 */
[----:B------:R-:W-:-:S05]  /*5a70*/  F2FP.TF32.F32.PACK_B R9, R9 ;  /* 0x00000009ff09723e */ /* 0x000fca00024050ff */
[----:B------:R0:W-:Y:S01]  /*5a80*/  @P6 STG.E desc[UR36][R4.64+0xc0], R9 ;  /* 0x0000c00904006986 */ /* 0x0001e2000c101924 */
[----:B------:R-:W-:Y:S05]  /*5a90*/  @!P2 BRA `(.L_x_147) ;  /* 0x000000000004a947 */ /* 0x000fea0003800000 */
[----:B------:R0:W5:Y:S02]  /*5aa0*/  LDG.E.LTC128B R118, desc[UR36][R12.64+0xc4] ;  /* 0x0000c4240c767981 */ /* 0x000164000c1e1920 */
.L_x_147:
[----:B------:R-:W-:Y:S05]  /*5ab0*/  BSYNC B1 ;  /* 0x0000000000017941 */ /* 0x000fea0003800000 */
.L_x_146:
[----:B0----5:R-:W-:Y:S01]  /*5ac0*/  LOP3.LUT R5, R118, 0xffffe000, RZ, 0xc0, !PT ;  /* 0xffffe00076057812 */ /* 0x021fe200078ec0ff */
        /* <DEDUP_REMOVED lines=10> */
.L_x_149:
[----:B------:R-:W-:Y:S05]  /*5b70*/  BSYNC B1 ;  /* 0x0000000000017941 */ /* 0x000fea0003800000 */
.L_x_148:
        /* <DEDUP_REMOVED lines=11> */
.L_x_151:
[----:B------:R-:W-:Y:S05]  /*5c30*/  BSYNC B1 ;  /* 0x0000000000017941 */ /* 0x000fea0003800000 */
.L_x_150:
[----:B0----5:R-:W-:Y:S01]  /*5c40*/  LOP3.LUT R5, R118, 0xffffe000, RZ, 0xc0, !PT ;  /* 0xffffe00076057812 */ /* 0x021fe200078ec0ff */
[----:B------:R-:W-:Y:S01]  /*5c50*/  BSSY B1, `(.L_x_152) ;  /* 0x0000008000017945 */ /* 0x000fe20003800000 */
[----:B------:R-:W-:-:S03]  /*5c60*/  ISETP.GT.AND P1, PT, R3, 0x88, P1 ;  /* 0x000000880300780c */ /* 0x000fc60000f24270 */
[----:B------:R-:W-:-:S04]  /*5c70*/  FMUL R4, R5, R90 ;  /* 0x0000005a05047220 */ /* 0x000fc80000400000 */
[----:B------:R-:W-:-:S05]  /*5c80*/  FFMA R53, R53, R22, R4 ;  /* 0x0000001635357223 */ /* 0x000fca0000000004 */
[----:B------:R-:W-:-:S05]  /*5c90*/  F2FP.TF32.F32.PACK_B R53, R53 ;  /* 0x00000035ff35723e */ /* 0x000fca00024050ff */
[----:B------:R0:W-:Y:S01]  /*5ca0*/  @P2 STG.E desc[UR36][R20.64+0xe4], R53 ;  /* 0x0000e43514002986 */ /* 0x0001e2000c101924 */
[----:B------:R-:W-:Y:S05]  /*5cb0*/  @!P1 BRA `(.L_x_153) ;  /* 0x0000000000049947 */ /* 0x000fea0003800000 */
[----:B------:R0:W5:Y:S02]  /*5cc0*/  LDG.E.LTC128B R118, desc[UR36][R12.64+0xe0] ;  /* 0x0000e0240c767981 */ /* 0x000164000c1e1920 */
.L_x_153:
[----:B------:R-:W-:Y:S05]  /*5cd0*/  BSYNC B1 ;  /* 0x0000000000017941 */ /* 0x000fea0003800000 */
.L_x_152:
[----:B-----5:R-:W-:Y:S01]  /*5ce0*/  LOP3.LUT R5, R118, 0xffffe000, RZ, 0xc0, !PT ;  /* 0xffffe00076057812 */ /* 0x020fe200078ec0ff */
        /* <DEDUP_REMOVED lines=10> */
.L_x_155:
[----:B------:R-:W-:Y:S05]  /*5d90*/  BSYNC B1 ;  /* 0x0000000000017941 */ /* 0x000fea0003800000 */
.L_x_154:
[----:B------:R-:W-:Y:S05]  /*5da0*/  @!P0 BRA `(.L_x_156) ;  /* 0x0000001400688947 */ /* 0x000fea0003800000 */
[----:B-----5:R-:W-:-:S05]  /*5db0*/  LOP3.LUT R3, R118, 0xffffe000, RZ, 0xc0, !PT ;  /* 0xffffe00076037812 */ /* 0x020fca00078ec0ff */
[----:B0-----:R-:W-:-:S04]  /*5dc0*/  FMUL R4, R3, R90 ;  /* 0x0000005a03047220 */ /* 0x001fc80000400000 */
[----:B------:R-:W-:-:S05]  /*5dd0*/  FFMA R55, R55, R22, R4 ;  /* 0x0000001637377223 */ /* 0x000fca0000000004 */
[----:B------:R-:W-:-:S05]  /*5de0*/  F2FP.TF32.F32.PACK_B R55, R55 ;  /* 0x00000037ff37723e */ /* 0x000fca00024050ff */
[----:B------:R0:W-:Y:S01]  /*5df0*/  STG.E desc[UR36][R6.64+0xe4], R55 ;  /* 0x0000e43706007986 */ /* 0x0001e2000c101924 */
[----:B------:R-:W-:Y:S05]  /*5e00*/  BRA `(.L_x_156) ;  /* 0x0000001400507947 */ /* 0x000fea0003800000 */
.L_x_33:
[----:B------:R-:W-:Y:S01]  /*5e10*/  ISETP.GT.AND P4, PT, R4, 0x1, PT ;  /* 0x000000010400780c */ /* 0x000fe20003f84270 */
[----:B------:R-:W-:Y:S01]  /*5e20*/  ULDC.64 UR4, c[0x0][0x5c0] ;  /* 0x0001700000047ab9 */ /* 0x000fe20000000a00 */
[-C--:B------:R-:W-:Y:S01]  /*5e30*/  FMUL R5, R56, R22.reuse ;  /* 0x0000001638057220 */ /* 0x080fe20000400000 */
[C---:B------:R-:W-:Y:S01]  /*5e40*/  LEA R8, P2, R102.reuse, UR4, 0x2 ;  /* 0x0000000466087c11 */ /* 0x040fe2000f8410ff */
[-C--:B------:R-:W-:Y:S01]  /*5e50*/  FMUL R57, R57, R22.reuse ;  /* 0x0000001639397220 */ /* 0x080fe20000400000 */
[----:B------:R-:W-:Y:S01]  /*5e60*/  ISETP.GT.AND P1, PT, R3, RZ, P4 ;  /* 0x000000ff0300720c */ /* 0x000fe20002724270 */
[----:B------:R-:W-:Y:S01]  /*5e70*/  IMAD.SHL.U32 R15, R91, 0x4, RZ ;  /* 0x000000045b0f7824 */ /* 0x000fe200078e00ff */
[----:B------:R-:W-:Y:S01]  /*5e80*/  LEA.HI.X R9, R102, UR5, R115, 0x2, P2 ;  /* 0x0000000566097c11 */ /* 0x000fe200090f1473 */
[----:B------:R-:W-:Y:S01]  /*5e90*/  IMAD.SHL.U32 R103, R92, 0x4, RZ ;  /* 0x000000045c677824 */ /* 0x000fe200078e00ff */
[----:B------:R-:W-:Y:S01]  /*5ea0*/  F2FP.TF32.F32.PACK_B R5, R5 ;  /* 0x00000005ff05723e */ /* 0x000fe200024050ff */
[-C--:B------:R-:W-:Y:S01]  /*5eb0*/  FMUL R13, R58, R22.reuse ;  /* 0x000000163a0d7220 */ /* 0x080fe20000400000 */
[----:B------:R-:W-:Y:S01]  /*5ec0*/  F2FP.TF32.F32.PACK_B R57, R57 ;  /* 0x00000039ff39723e */ /* 0x000fe200024050ff */
[-C--:B------:R-:W-:Y:S01]  /*5ed0*/  FMUL R59, R59, R22.reuse ;  /* 0x000000163b3b7220 */ /* 0x080fe20000400000 */
[----:B------:R-:W-:Y:S01]  /*5ee0*/  SHF.L.U64.HI R7, R91, 0x2, R94 ;  /* 0x000000025b077819 */ /* 0x000fe2000001025e */
[----:B------:R0:W-:Y:S01]  /*5ef0*/  @P0 STG.E desc[UR36][R8.64], R5 ;  /* 0x0000000508000986 */ /* 0x0001e2000c101924 */
[----:B------:R-:W-:Y:S01]  /*5f00*/  ISETP.GT.AND P0, PT, R3, 0x8, P5 ;  /* 0x000000080300780c */ /* 0x000fe20002f04270 */
[----:B------:R-:W-:Y:S01]  /*5f10*/  FMUL R61, R61, R22 ;  /* 0x000000163d3d7220 */ /* 0x000fe20000400000 */
[----:B------:R-:W-:Y:S01]  /*5f20*/  SHF.L.U64.HI R23, R92, 0x2, R93 ;  /* 0x000000025c177819 */ /* 0x000fe2000001025d */
[----:B------:R-:W-:Y:S01]  /*5f30*/  @P1 STG.E desc[UR36][R8.64+0x4], R57 ;  /* 0x0000043908001986 */ /* 0x000fe2000c101924 */
[----:B------:R-:W-:Y:S01]  /*5f40*/  IADD3 R10, P1, R15, R8, RZ ;  /* 0x000000080f0a7210 */ /* 0x000fe20007f3e0ff */
[-C--:B------:R-:W-:Y:S01]  /*5f50*/  FMUL R63, R63, R22.reuse ;  /* 0x000000163f3f7220 */ /* 0x080fe20000400000 */
[----:B------:R-:W-:Y:S01]  /*5f60*/  F2FP.TF32.F32.PACK_B R13, R13 ;  /* 0x0000000dff0d723e */ /* 0x000fe200024050ff */
[----:B------:R-:W-:Y:S01]  /*5f70*/  FMUL R65, R65, R22 ;  /* 0x0000001641417220 */ /* 0x000fe20000400000 */
[----:B------:R-:W-:Y:S01]  /*5f80*/  ISETP.GT.AND P3, PT, R4, 0x8, PT ;  /* 0x000000080400780c */ /* 0x000fe20003f64270 */
[----:B------:R-:W-:Y:S01]  /*5f90*/  IMAD.X R11, R7, 0x1, R9, P1 ;  /* 0x00000001070b7824 */ /* 0x000fe200008e0609 */
[----:B------:R-:W-:Y:S01]  /*5fa0*/  IADD3 R6, P1, P2, R103, R8, R15 ;  /* 0x0000000867067210 */ /* 0x000fe20007a3e00f */
[-C--:B0-----:R-:W-:Y:S01]  /*5fb0*/  FMUL R5, R60, R22.reuse ;  /* 0x000000163c057220 */ /* 0x081fe20000400000 */
[----:B------:R-:W-:Y:S01]  /*5fc0*/  F2FP.TF32.F32.PACK_B R59, R59 ;  /* 0x0000003bff3b723e */ /* 0x000fe200024050ff */
[-C--:B------:R-:W-:Y:S01]  /*5fd0*/  FMUL R67, R67, R22.reuse ;  /* 0x0000001643437220 */ /* 0x080fe20000400000 */
[----:B------:R-:W-:Y:S01]  /*5fe0*/  IADD3.X R7, R23, R9, R7, P1, P2 ;  /* 0x0000000917077210 */ /* 0x000fe20000fe4407 */
[----:B------:R0:W-:Y:S01]  /*5ff0*/  @P0 STG.E desc[UR36][R10.64], R13 ;  /* 0x0000000d0a000986 */ /* 0x0001e2000c101924 */
[----:B------:R-:W-:Y:S01]  /*6000*/  ISETP.GT.AND P1, PT, R3, 0x8, P4 ;  /* 0x000000080300780c */ /* 0x000fe20002724270 */
[-C--:B------:R-:W-:Y:S01]  /*6010*/  FMUL R69, R69, R22.reuse ;  /* 0x0000001645457220 */ /* 0x080fe20000400000 */
[----:B------:R-:W-:Y:S01]  /*6020*/  ISETP.GT.AND P0, PT, R3, RZ, P3 ;  /* 0x000000ff0300720c */ /* 0x000fe20001f04270 */
[-C--:B------:R-:W-:Y:S01]  /*6030*/  FMUL R71, R71, R22.reuse ;  /* 0x0000001647477220 */ /* 0x080fe20000400000 */
[----:B------:R-:W-:Y:S01]  /*6040*/  F2FP.TF32.F32.PACK_B R5, R5 ;  /* 0x00000005ff05723e */ /* 0x000fe200024050ff */
[-C--:B------:R-:W-:Y:S01]  /*6050*/  FMUL R73, R73, R22.reuse ;  /* 0x0000001649497220 */ /* 0x080fe20000400000 */
[----:B------:R-:W-:Y:S01]  /*6060*/  ISETP.GT.AND P2, PT, R4, 0x9, PT ;  /* 0x000000090400780c */ /* 0x000fe20003f44270 */
[-C--:B------:R-:W-:Y:S01]  /*6070*/  FMUL R75, R75, R22.reuse ;  /* 0x000000164b4b7220 */ /* 0x080fe20000400000 */
[----:B------:R-:W-:Y:S01]  /*6080*/  F2FP.TF32.F32.PACK_B R61, R61 ;  /* 0x0000003dff3d723e */ /* 0x000fe200024050ff */
[-C--:B------:R-:W-:Y:S01]  /*6090*/  FMUL R77, R77, R22.reuse ;  /* 0x000000164d4d7220 */ /* 0x080fe20000400000 */
[----:B------:R-:W-:Y:S01]  /*60a0*/  F2FP.TF32.F32.PACK_B R63, R63 ;  /* 0x0000003fff3f723e */ /* 0x000fe200024050ff */
[-C--:B0-----:R-:W-:Y:S01]  /*60b0*/  FMUL R13, R62, R22.reuse ;  /* 0x000000163e0d7220 */ /* 0x081fe20000400000 */
[----:B------:R-:W-:Y:S01]  /*60c0*/  F2FP.TF32.F32.PACK_B R65, R65 ;  /* 0x00000041ff41723e */ /* 0x000fe200024050ff */
[----:B------:R-:W-:Y:S01]  /*60d0*/  @P1 STG.E desc[UR36][R10.64+0x4], R59 ;  /* 0x0000043b0a001986 */ /* 0x000fe2000c101924 */
[----:B------:R-:W-:Y:S01]  /*60e0*/  ISETP.GT.AND P1, PT, R4, 0x11, PT ;  /* 0x000000110400780c */ /* 0x000fe20003f24270 */
[-C--:B------:R-:W-:Y:S01]  /*60f0*/  FMUL R79, R79, R22.reuse ;  /* 0x000000164f4f7220 */ /* 0x080fe20000400000 */
[----:B------:R-:W-:Y:S01]  /*6100*/  F2FP.TF32.F32.PACK_B R13, R13 ;  /* 0x0000000dff0d723e */ /* 0x000fe200024050ff */
[----:B------:R0:W-:Y:S01]  /*6110*/  @P0 STG.E desc[UR36][R8.64+0x20], R5 ;  /* 0x0000200508000986 */ /* 0x0001e2000c101924 */
[----:B------:R-:W-:Y:S01]  /*6120*/  ISETP.GT.AND P0, PT, R3, RZ, P2 ;  /* 0x000000ff0300720c */ /* 0x000fe20001704270 */
[-C--:B------:R-:W-:Y:S01]  /*6130*/  FMUL R81, R81, R22.reuse ;  /* 0x0000001651517220 */ /* 0x080fe20000400000 */
[----:B------:R-:W-:Y:S01]  /*6140*/  F2FP.TF32.F32.PACK_B R67, R67 ;  /* 0x00000043ff43723e */ /* 0x000fe200024050ff */
        /* <DEDUP_REMOVED lines=8> */
[-C--:B0-----:R-:W-:Y:S01]  /*61d0*/  FMUL R5, R64, R22.reuse ;  /* 0x0000001640057220 */ /* 0x081fe20000400000 */
[C---:B------:R-:W-:Y:S01]  /*61e0*/  ISETP.GT.AND P4, PT, R4.reuse, 0x29, PT ;  /* 0x000000290400780c */ /* 0x040fe20003f84270 */
[----:B------:R-:W-:Y:S01]  /*61f0*/  @P0 STG.E desc[UR36][R8.64+0x24], R61 ;  /* 0x0000243d08000986 */ /* 0x000fe2000c101924 */
[----:B------:R-:W-:Y:S01]  /*6200*/  ISETP.GT.AND P0, PT, R3, 0x8, P3 ;  /* 0x000000080300780c */ /* 0x000fe20001f04270 */
[-C--:B------:R-:W-:Y:S01]  /*6210*/  FMUL R27, R27, R22.reuse ;  /* 0x000000161b1b7220 */ /* 0x080fe20000400000 */
[----:B------:R-:W-:Y:S01]  /*6220*/  F2FP.TF32.F32.PACK_B R5, R5 ;  /* 0x00000005ff05723e */ /* 0x000fe200024050ff */
[-C--:B------:R-:W-:Y:S01]  /*6230*/  FMUL R29, R29, R22.reuse ;  /* 0x000000161d1d7220 */ /* 0x080fe20000400000 */
[----:B------:R-:W-:Y:S01]  /*6240*/  F2FP.TF32.F32.PACK_B R77, R77 ;  /* 0x0000004dff4d723e */ /* 0x000fe200024050ff */
[-C--:B------:R-:W-:Y:S01]  /*6250*/  FMUL R31, R31, R22.reuse ;  /* 0x000000161f1f7220 */ /* 0x080fe20000400000 */
[----:B------:R-:W-:Y:S01]  /*6260*/  F2FP.TF32.F32.PACK_B R79, R79 ;  /* 0x0000004fff4f723e */ /* 0x000fe200024050ff */
[-C--:B------:R-:W-:Y:S01]  /*6270*/  FMUL R33, R33, R22.reuse ;  /* 0x0000001621217220 */ /* 0x080fe20000400000 */
[C---:B------:R-:W-:Y:S01]  /*6280*/  ISETP.GT.AND P3, PT, R4.reuse, 0x31, PT ;  /* 0x000000310400780c */ /* 0x040fe20003f64270 */
[-C--:B------:R-:W-:Y:S01]  /*6290*/  FMUL R35, R35, R22.reuse ;  /* 0x0000001623237220 */ /* 0x080fe20000400000 */
[----:B------:R-:W-:Y:S01]  /*62a0*/  F2FP.TF32.F32.PACK_B R81, R81 ;  /* 0x00000051ff51723e */ /* 0x000fe200024050ff */
[-C--:B------:R-:W-:Y:S01]  /*62b0*/  FMUL R37, R37, R22.reuse ;  /* 0x0000001625257220 */ /* 0x080fe20000400000 */
[----:B------:R-:W-:Y:S01]  /*62c0*/  F2FP.TF32.F32.PACK_B R83, R83 ;  /* 0x00000053ff53723e */ /* 0x000fe200024050ff */
[----:B------:R0:W-:Y:S01]  /*62d0*/  @P0 STG.E desc[UR36][R10.64+0x20], R13 ;  /* 0x0000200d0a000986 */ /* 0x0001e2000c101924 */
[----:B------:R-:W-:Y:S01]  /*62e0*/  ISETP.GT.AND P0, PT, R3, 0x8, P2 ;  /* 0x000000080300780c */ /* 0x000fe20001704270 */
[-C--:B------:R-:W-:Y:S01]  /*62f0*/  FMUL R39, R39, R22.reuse ;  /* 0x0000001627277220 */ /* 0x080fe20000400000 */
[----:B------:R-:W-:Y:S01]  /*6300*/  ISETP.GT.AND P2, PT, R4, 0x10, PT ;  /* 0x000000100400780c */ /* 0x000fe20003f44270 */
        /* <DEDUP_REMOVED lines=9> */
[----:B------:R-:W-:Y:S01]  /*63a0*/  F2FP.TF32.F32.PACK_B R29, R29 ;  /* 0x0000001dff1d723e */ /* 0x000fe200024050ff */
[----:B------:R-:W-:Y:S01]  /*63b0*/  @P0 STG.E desc[UR36][R10.64+0x24], R63 ;  /* 0x0000243f0a000986 */ /* 0x000fe2000c101924 */
[----:B------:R-:W-:Y:S01]  /*63c0*/  ISETP.GT.AND P0, PT, R3, RZ, P2 ;  /* 0x000000ff0300720c */ /* 0x000fe20001704270 */
[-C--:B------:R-:W-:Y:S01]  /*63d0*/  FMUL R49, R49, R22.reuse ;  /* 0x0000001631317220 */ /* 0x080fe20000400000 */
[----:B------:R-:W-:Y:S01]  /*63e0*/  F2FP.TF32.F32.PACK_B R13, R13 ;  /* 0x0000000dff0d723e */ /* 0x000fe200024050ff */
[-C--:B------:R-:W-:Y:S01]  /*63f0*/  FMUL R51, R51, R22.reuse ;  /* 0x0000001633337220 */ /* 0x080fe20000400000 */
[----:B------:R-:W-:Y:S01]  /*6400*/  F2FP.TF32.F32.PACK_B R31, R31 ;  /* 0x0000001fff1f723e */ /* 0x000fe200024050ff */
[-C--:B------:R-:W-:Y:S01]  /*6410*/  FMUL R53, R53, R22.reuse ;  /* 0x0000001635357220 */ /* 0x080fe20000400000 */
[----:B------:R-:W-:Y:S01]  /*6420*/  F2FP.TF32.F32.PACK_B R33, R33 ;  /* 0x00000021ff21723e */ /* 0x000fe200024050ff */
[----:B------:R-:W-:Y:S01]  /*6430*/  FMUL R55, R55, R22 ;  /* 0x0000001637377220 */ /* 0x000fe20000400000 */
[----:B------:R-:W-:-:S02]  /*6440*/  F2FP.TF32.F32.PACK_B R35, R35 ;  /* 0x00000023ff23723e */ /* 0x000fc400024050ff */
[----:B------:R-:W-:Y:S02]  /*6450*/  F2FP.TF32.F32.PACK_B R37, R37 ;  /* 0x00000025ff25723e */ /* 0x000fe400024050ff */
[----:B------:R-:W-:Y:S01]  /*6460*/  F2FP.TF32.F32.PACK_B R39, R39 ;  /* 0x00000027ff27723e */ /* 0x000fe200024050ff */
[----:B------:R0:W-:Y:S01]  /*6470*/  @P0 STG.E desc[UR36][R8.64+0x40], R5 ;  /* 0x0000400508000986 */ /* 0x0001e2000c101924 */
[----:B------:R-:W-:Y:S02]  /*6480*/  ISETP.GT.AND P0, PT, R3, RZ, P1 ;  /* 0x000000ff0300720c */ /* 0x000fe40000f04270 */
[----:B------:R-:W-:Y:S02]  /*6490*/  F2FP.TF32.F32.PACK_B R41, R41 ;  /* 0x00000029ff29723e */ /* 0x000fe400024050ff */
[----:B------:R-:W-:Y:S02]  /*64a0*/  F2FP.TF32.F32.PACK_B R43, R43 ;  /* 0x0000002bff2b723e */ /* 0x000fe400024050ff */
[----:B------:R-:W-:-:S02]  /*64b0*/  F2FP.TF32.F32.PACK_B R45, R45 ;  /* 0x0000002dff2d723e */ /* 0x000fc400024050ff */
[----:B------:R-:W-:Y:S02]  /*64c0*/  F2FP.TF32.F32.PACK_B R47, R47 ;  /* 0x0000002fff2f723e */ /* 0x000fe400024050ff */
[----:B------:R-:W-:Y:S01]  /*64d0*/  F2FP.TF32.F32.PACK_B R49, R49 ;  /* 0x00000031ff31723e */ /* 0x000fe200024050ff */
[----:B0-----:R-:W-:Y:S01]  /*64e0*/  FMUL R5, R68, R22 ;  /* 0x0000001644057220 */ /* 0x001fe20000400000 */
[----:B------:R-:W-:Y:S01]  /*64f0*/  F2FP.TF32.F32.PACK_B R51, R51 ;  /* 0x00000033ff33723e */ /* 0x000fe200024050ff */
[----:B------:R-:W-:Y:S01]  /*6500*/  @P0 STG.E desc[UR36][R8.64+0x44], R65 ;  /* 0x0000444108000986 */ /* 0x000fe2000c101924 */
[----:B------:R-:W-:Y:S02]  /*6510*/  ISETP.GT.AND P0, PT, R3, 0x8, P2 ;  /* 0x000000080300780c */ /* 0x000fe40001704270 */
[----:B------:R-:W-:Y:S02]  /*6520*/  ISETP.GT.AND P2, PT, R4, 0x18, PT ;  /* 0x000000180400780c */ /* 0x000fe40003f44270 */
[----:B------:R-:W-:-:S02]  /*6530*/  F2FP.TF32.F32.PACK_B R5, R5 ;  /* 0x00000005ff05723e */ /* 0x000fc400024050ff */
[----:B------:R-:W-:Y:S02]  /*6540*/  F2FP.TF32.F32.PACK_B R53, R53 ;  /* 0x00000035ff35723e */ /* 0x000fe400024050ff */
[----:B------:R-:W-:-:S05]  /*6550*/  F2FP.TF32.F32.PACK_B R55, R55 ;  /* 0x00000037ff37723e */ /* 0x000fca00024050ff */
[----:B------:R0:W-:Y:S01]  /*6560*/  @P0 STG.E desc[UR36][R10.64+0x40], R13 ;  /* 0x0000400d0a000986 */ /* 0x0001e2000c101924 */
[----:B------:R-:W-:Y:S02]  /*6570*/  ISETP.GT.AND P0, PT, R3, 0x8, P1 ;  /* 0x000000080300780c */ /* 0x000fe40000f04270 */
[----:B------:R-:W-:Y:S01]  /*6580*/  ISETP.GT.AND P1, PT, R4, 0x19, PT ;  /* 0x000000190400780c */ /* 0x000fe20003f24270 */
[----:B0-----:R-:W-:-:S10]  /*6590*/  FMUL R13, R70, R22 ;  /* 0x00000016460d7220 */ /* 0x001fd40000400000 */
[----:B------:R-:W-:Y:S01]  /*65a0*/  @P0 STG.E desc[UR36][R10.64+0x44], R67 ;  /* 0x000044430a000986 */ /* 0x000fe2000c101924 */
[----:B------:R-:W-:Y:S02]  /*65b0*/  ISETP.GT.AND P0, PT, R3, RZ, P2 ;  /* 0x000000ff0300720c */ /* 0x000fe40001704270 */
[----:B------:R-:W-:-:S11]  /*65c0*/  F2FP.TF32.F32.PACK_B R13, R13 ;  /* 0x0000000dff0d723e */ /* 0x000fd600024050ff */
[----:B------:R0:W-:Y:S01]  /*65d0*/  @P0 STG.E desc[UR36][R8.64+0x60], R5 ;  /* 0x0000600508000986 */ /* 0x0001e2000c101924 */
[----:B------:R-:W-:Y:S01]  /*65e0*/  ISETP.GT.AND P0, PT, R3, RZ, P1 ;  /* 0x000000ff0300720c */ /* 0x000fe20000f04270 */
[----:B0-----:R-:W-:-:S12]  /*65f0*/  FMUL R5, R72, R22 ;  /* 0x0000001648057220 */ /* 0x001fd80000400000 */
[----:B------:R-:W-:Y:S01]  /*6600*/  @P0 STG.E desc[UR36][R8.64+0x64], R69 ;  /* 0x0000644508000986 */ /* 0x000fe2000c101924 */
[----:B------:R-:W-:Y:S02]  /*6610*/  ISETP.GT.AND P0, PT, R3, 0x8, P2 ;  /* 0x000000080300780c */ /* 0x000fe40001704270 */
[----:B------:R-:W-:Y:S02]  /*6620*/  ISETP.GT.AND P2, PT, R4, 0x20, PT ;  /* 0x000000200400780c */ /* 0x000fe40003f44270 */
[----:B------:R-:W-:-:S09]  /*6630*/  F2FP.TF32.F32.PACK_B R5, R5 ;  /* 0x00000005ff05723e */ /* 0x000fd200024050ff */
        /* <DEDUP_REMOVED lines=12> */
[----:B------:R-:W-:Y:S02]  /*6700*/  F2FP.TF32.F32.PACK_B R5, R5 ;  /* 0x00000005ff05723e */ /* 0x000fe400024050ff */
[----:B------:R-:W-:-:S09]  /*6710*/  ISETP.GT.AND P2, PT, R4, 0x38, PT ;  /* 0x000000380400780c */ /* 0x000fd20003f44270 */
        /* <DEDUP_REMOVED lines=12> */
[----:B------:R-:W-:-:S11]  /*67e0*/  F2FP.TF32.F32.PACK_B R5, R5 ;  /* 0x00000005ff05723e */ /* 0x000fd600024050ff */
[----:B------:R0:W-:Y:S01]  /*67f0*/  @P0 STG.E desc[UR36][R10.64+0xa0], R13 ;  /* 0x0000a00d0a000986 */ /* 0x0001e2000c101924 */
[----:B------:R-:W-:Y:S01]  /*6800*/  ISETP.GT.AND P0, PT, R3, 0x8, P4 ;  /* 0x000000080300780c */ /* 0x000fe20002704270 */
[----:B0-----:R-:W-:-:S12]  /*6810*/  FMUL R13, R82, R22 ;  /* 0x00000016520d7220 */ /* 0x001fd80000400000 */
[----:B------:R-:W-:Y:S01]  /*6820*/  @P0 STG.E desc[UR36][R10.64+0xa4], R79 ;  /* 0x0000a44f0a000986 */ /* 0x000fe2000c101924 */
[----:B------:R-:W-:Y:S02]  /*6830*/  ISETP.GT.AND P0, PT, R4, 0x30, PT ;  /* 0x000000300400780c */ /* 0x000fe40003f04270 */
[----:B------:R-:W-:Y:S02]  /*6840*/  F2FP.TF32.F32.PACK_B R13, R13 ;  /* 0x0000000dff0d723e */ /* 0x000fe400024050ff */
[----:B------:R-:W-:-:S13]  /*6850*/  ISETP.GT.AND P1, PT, R3, RZ, P0 ;  /* 0x000000ff0300720c */ /* 0x000fda0000724270 */
[----:B------:R0:W-:Y:S01]  /*6860*/  @P1 STG.E desc[UR36][R8.64+0xc0], R5 ;  /* 0x0000c00508001986 */ /* 0x0001e2000c101924 */
[----:B------:R-:W-:Y:S01]  /*6870*/  ISETP.GT.AND P1, PT, R3, RZ, P3 ;  /* 0x000000ff0300720c */ /* 0x000fe20001f24270 */
[----:B0-----:R-:W-:-:S12]  /*6880*/  FMUL R5, R84, R22 ;  /* 0x0000001654057220 */ /* 0x001fd80000400000 */
[----:B------:R-:W-:Y:S01]  /*6890*/  @P1 STG.E desc[UR36][R8.64+0xc4], R81 ;  /* 0x0000c45108001986 */ /* 0x000fe2000c101924 */
[----:B------:R-:W-:Y:S02]  /*68a0*/  ISETP.GT.AND P1, PT, R3, 0x8, P0 ;  /* 0x000000080300780c */ /* 0x000fe40000724270 */
[----:B------:R-:W-:-:S11]  /*68b0*/  F2FP.TF32.F32.PACK_B R5, R5 ;  /* 0x00000005ff05723e */ /* 0x000fd600024050ff */
[----:B------:R0:W-:Y:S01]  /*68c0*/  @P1 STG.E desc[UR36][R10.64+0xc0], R13 ;  /* 0x0000c00d0a001986 */ /* 0x0001e2000c101924 */
[----:B------:R-:W-:-:S13]  /*68d0*/  ISETP.GT.AND P1, PT, R3, 0x8, P3 ;  /* 0x000000080300780c */ /* 0x000fda0001f24270 */
[----:B------:R-:W-:Y:S01]  /*68e0*/  @P1 STG.E desc[UR36][R10.64+0xc4], R83 ;  /* 0x0000c4530a001986 */ /* 0x000fe2000c101924 */
[----:B------:R-:W-:-:S05]  /*68f0*/  IADD3 R14, P1, R103, R10, RZ ;  /* 0x0000000a670e7210 */ /* 0x000fca0007f3e0ff */
[----:B------:R-:W-:Y:S01]  /*6900*/  IMAD.X R15, R23, 0x1, R11, P1 ;  /* 0x00000001170f7824 */ /* 0x000fe200008e060b */
[----:B------:R-:W-:-:S13]  /*6910*/  ISETP.GT.AND P1, PT, R3, RZ, P2 ;  /* 0x000000ff0300720c */ /* 0x000fda0001724270 */
[----:B------:R1:W-:Y:S01]  /*6920*/  @P1 STG.E desc[UR36][R8.64+0xe0], R5 ;  /* 0x0000e00508001986 */ /* 0x0003e2000c101924 */
[----:B------:R-:W-:-:S05]  /*6930*/  IADD3 R20, P1, R103, R10, RZ ;  /* 0x0000000a67147210 */ /* 0x000fca0007f3e0ff */
[----:B------:R-:W-:Y:S01]  /*6940*/  IMAD.X R21, R23, 0x1, R11, P1 ;  /* 0x0000000117157824 */ /* 0x000fe200008e060b */
[----:B------:R-:W-:-:S05]  /*6950*/  IADD3 R12, P1, R103, R8, RZ ;  /* 0x00000008670c7210 */ /* 0x000fca0007f3e0ff */
[----:B0-----:R-:W-:Y:S01]  /*6960*/  IMAD.X R13, R23, 0x1, R9, P1 ;  /* 0x00000001170d7824 */ /* 0x001fe200008e0609 */
[----:B------:R-:W-:Y:S01]  /*6970*/  ISETP.GT.AND P1, PT, R4, 0x39, PT ;  /* 0x000000390400780c */ /* 0x000fe20003f24270 */
[-C--:B-1----:R-:W-:Y:S01]  /*6980*/  FMUL R5, R86, R22.reuse ;  /* 0x0000001656057220 */ /* 0x082fe20000400000 */
[----:B------:R-:W-:Y:S02]  /*6990*/  FMUL R23, R24, R22 ;  /* 0x0000001618177220 */ /* 0x000fe40000400000 */
[----:B------:R-:W-:Y:S02]  /*69a0*/  ISETP.GT.AND P6, PT, R3, RZ, P1 ;  /* 0x000000ff0300720c */ /* 0x000fe40000fc4270 */
[----:B------:R-:W-:Y:S02]  /*69b0*/  F2FP.TF32.F32.PACK_B R5, R5 ;  /* 0x00000005ff05723e */ /* 0x000fe400024050ff */
[----:B------:R-:W-:-:S09]  /*69c0*/  F2FP.TF32.F32.PACK_B R23, R23 ;  /* 0x00000017ff17723e */ /* 0x000fd200024050ff */
[----:B------:R-:W-:Y:S01]  /*69d0*/  @P6 STG.E desc[UR36][R8.64+0xe4], R85 ;  /* 0x0000e45508006986 */ /* 0x000fe2000c101924 */
[----:B------:R-:W-:-:S13]  /*69e0*/  ISETP.GT.AND P6, PT, R3, 0x8, P2 ;  /* 0x000000080300780c */ /* 0x000fda00017c4270 */
[----:B------:R0:W-:Y:S01]  /*69f0*/  @P6 STG.E desc[UR36][R10.64+0xe0], R5 ;  /* 0x0000e0050a006986 */ /* 0x0001e2000c101924 */
[----:B------:R-:W-:Y:S01]  /*6a00*/  ISETP.GT.AND P6, PT, R3, 0x8, P1 ;  /* 0x000000080300780c */ /* 0x000fe20000fc4270 */
[----:B0-----:R-:W-:-:S12]  /*6a10*/  FMUL R5, R26, R22 ;  /* 0x000000161a057220 */ /* 0x001fd80000400000 */
[----:B------:R0:W-:Y:S01]  /*6a20*/  @P6 STG.E desc[UR36][R10.64+0xe4], R87 ;  /* 0x0000e4570a006986 */ /* 0x0001e2000c101924 */
[C---:B------:R-:W-:Y:S02]  /*6a30*/  ISETP.GT.AND P6, PT, R3.reuse, 0x80, P5 ;  /* 0x000000800300780c */ /* 0x040fe40002fc4270 */
[----:B------:R-:W-:Y:S02]  /*6a40*/  ISETP.GT.AND P5, PT, R3, 0x88, P5 ;  /* 0x000000880300780c */ /* 0x000fe40002fa4270 */
[----:B------:R-:W-:Y:S01]  /*6a50*/  F2FP.TF32.F32.PACK_B R5, R5 ;  /* 0x00000005ff05723e */ /* 0x000fe200024050ff */
[----:B0-----:R-:W-:-:S08]  /*6a60*/  FMUL R11, R28, R22 ;  /* 0x000000161c0b7220 */ /* 0x001fd00000400000 */
[----:B------:R-:W-:Y:S01]  /*6a70*/  @P6 STG.E desc[UR36][R12.64], R23 ;  /* 0x000000170c006986 */ /* 0x000fe2000c101924 */
[----:B------:R-:W-:Y:S02]  /*6a80*/  ISETP.GT.AND P6, PT, R4, 0x1, PT ;  /* 0x000000010400780c */ /* 0x000fe40003fc4270 */
[----:B------:R-:W-:Y:S02]  /*6a90*/  F2FP.TF32.F32.PACK_B R11, R11 ;  /* 0x0000000bff0b723e */ /* 0x000fe400024050ff */
[----:B------:R-:W-:-:S13]  /*6aa0*/  ISETP.GT.AND P6, PT, R3, 0x80, P6 ;  /* 0x000000800300780c */ /* 0x000fda00037c4270 */
[----:B------:R-:W-:Y:S02]  /*6ab0*/  @P6 IMAD.MOV.U32 R8, RZ, RZ, R12 ;  /* 0x000000ffff086224 */ /* 0x000fe400078e000c */
[----:B------:R-:W-:-:S05]  /*6ac0*/  @P6 IMAD.MOV.U32 R9, RZ, RZ, R13 ;  /* 0x000000ffff096224 */ /* 0x000fca00078e000d */
[----:B------:R-:W-:Y:S01]  /*6ad0*/  @P6 STG.E desc[UR36][R8.64+0x4], R25 ;  /* 0x0000041908006986 */ /* 0x000fe2000c101924 */
[----:B------:R-:W-:-:S03]  /*6ae0*/  ISETP.GT.AND P6, PT, R4, 0x1, PT ;  /* 0x000000010400780c */ /* 0x000fc60003fc4270 */
[----:B------:R0:W-:Y:S01]  /*6af0*/  @P5 STG.E desc[UR36][R14.64], R5 ;  /* 0x000000050e005986 */ /* 0x0001e2000c101924 */
[----:B------:R-:W-:Y:S02]  /*6b00*/  ISETP.GT.AND P5, PT, R3, 0x88, P6 ;  /* 0x000000880300780c */ /* 0x000fe400037a4270 */
[----:B------:R-:W-:Y:S01]  /*6b10*/  ISETP.GT.AND P6, PT, R4, 0x8, PT ;  /* 0x000000080400780c */ /* 0x000fe20003fc4270 */
[----:B0-----:R-:W-:-:S10]  /*6b20*/  FMUL R5, R30, R22 ;  /* 0x000000161e057220 */ /* 0x001fd40000400000 */
[----:B------:R-:W-:Y:S01]  /*6b30*/  @P5 STG.E desc[UR36][R20.64+0x4], R27 ;  /* 0x0000041b14005986 */ /* 0x000fe2000c101924 */
[----:B------:R-:W-:Y:S02]  /*6b40*/  ISETP.GT.AND P5, PT, R3, 0x80, P6 ;  /* 0x000000800300780c */ /* 0x000fe400037a4270 */
[----:B------:R-:W-:Y:S02]  /*6b50*/  ISETP.GT.AND P6, PT, R4, 0x9, PT ;  /* 0x000000090400780c */ /* 0x000fe40003fc4270 */
[----:B------:R-:W-:-:S09]  /*6b60*/  F2FP.TF32.F32.PACK_B R5, R5 ;  /* 0x00000005ff05723e */ /* 0x000fd200024050ff */
[----:B------:R-:W-:Y:S02]  /*6b70*/  @P5 IMAD.MOV.U32 R8, RZ, RZ, R12 ;  /* 0x000000ffff085224 */ /* 0x000fe400078e000c */
[----:B------:R-:W-:-:S05]  /*6b80*/  @P5 IMAD.MOV.U32 R9, RZ, RZ, R13 ;  /* 0x000000ffff095224 */ /* 0x000fca00078e000d */
[----:B------:R0:W-:Y:S01]  /*6b90*/  @P5 STG.E desc[UR36][R8.64+0x20], R11 ;  /* 0x0000200b08005986 */ /* 0x0001e2000c101924 */
[----:B------:R-:W-:Y:S01]  /*6ba0*/  ISETP.GT.AND P5, PT, R3, 0x80, P6 ;  /* 0x000000800300780c */ /* 0x000fe200037a4270 */
[----:B0-----:R-:W-:-:S12]  /*6bb0*/  FMUL R11, R32, R22 ;  /* 0x00000016200b7220 */ /* 0x001fd80000400000 */
[----:B------:R-:W-:Y:S02]  /*6bc0*/  @P5 IMAD.MOV.U32 R8, RZ, RZ, R12 ;  /* 0x000000ffff085224 */ /* 0x000fe400078e000c */
[----:B------:R-:W-:Y:S01]  /*6bd0*/  @P5 IMAD.MOV.U32 R9, RZ, RZ, R13 ;  /* 0x000000ffff095224 */ /* 0x000fe200078e000d */
[----:B------:R-:W-:-:S04]  /*6be0*/  F2FP.TF32.F32.PACK_B R11, R11 ;  /* 0x0000000bff0b723e */ /* 0x000fc800024050ff */
[----:B------:R-:W-:Y:S01]  /*6bf0*/  @P5 STG.E desc[UR36][R8.64+0x24], R29 ;  /* 0x0000241d08005986 */ /* 0x000fe2000c101924 */
[----:B------:R-:W-:-:S04]  /*6c00*/  ISETP.GT.AND P5, PT, R4, 0x8, PT ;  /* 0x000000080400780c */ /* 0x000fc80003fa4270 */
[----:B------:R-:W-:-:S13]  /*6c10*/  ISETP.GT.AND P5, PT, R3, 0x88, P5 ;  /* 0x000000880300780c */ /* 0x000fda0002fa4270 */
        /* <DEDUP_REMOVED lines=54> */
[----:B------:R0:W-:Y:S01]  /*6f80*/  @P5 STG.E desc[UR36][R8.64+0x84], R41 ;  /* 0x0000842908005986 */ /* 0x0001e2000c101924 */
[----:B------:R-:W-:-:S04]  /*6f90*/  ISETP.GT.AND P5, PT, R4, 0x20, PT ;  /* 0x000000200400780c */ /* 0x000fc80003fa4270 */
[----:B------:R-:W-:Y:S01]  /*6fa0*/  ISETP.GT.AND P5, PT, R3, 0x88, P5 ;  /* 0x000000880300780c */ /* 0x000fe20002fa4270 */
[----:B0-----:R-:W-:-:S05]  /*6fb0*/  FMUL R9, R44, R22 ;  /* 0x000000162c097220 */ /* 0x001fca0000400000 */
[----:B------:R-:W-:-:S07]  /*6fc0*/  F2FP.TF32.F32.PACK_B R9, R9 ;  /* 0x00000009ff09723e */ /* 0x000fce00024050ff */
[----:B------:R0:W-:Y:S01]  /*6fd0*/  @P5 STG.E desc[UR36][R6.64+0x80], R5 ;  /* 0x0000800506005986 */ /* 0x0001e2000c101924 */
[----:B------:R-:W-:Y:S02]  /*6fe0*/  ISETP.GT.AND P5, PT, R3, 0x88, P6 ;  /* 0x000000880300780c */ /* 0x000fe400037a4270 */
[----:B------:R-:W-:-:S11]  /*6ff0*/  ISETP.GT.AND P6, PT, R4, 0x28, PT ;  /* 0x000000280400780c */ /* 0x000fd60003fc4270 */
[----:B------:R-:W-:Y:S01]  /*7000*/  @P5 STG.E desc[UR36][R6.64+0x84], R43 ;  /* 0x0000842b06005986 */ /* 0x000fe2000c101924 */
[----:B------:R-:W-:-:S13]  /*7010*/  ISETP.GT.AND P5, PT, R3, 0x80, P6 ;  /* 0x000000800300780c */ /* 0x000fda00037a4270 */
[----:B------:R-:W-:Y:S02]  /*7020*/  @P5 IMAD.MOV.U32 R4, RZ, RZ, R12 ;  /* 0x000000ffff045224 */ /* 0x000fe400078e000c */
[----:B0-----:R-:W-:-:S05]  /*7030*/  @P5 IMAD.MOV.U32 R5, RZ, RZ, R13 ;  /* 0x000000ffff055224 */ /* 0x001fca00078e000d */
[----:B------:R0:W-:Y:S01]  /*7040*/  @P5 STG.E desc[UR36][R4.64+0xa0], R9 ;  /* 0x0000a00904005986 */ /* 0x0001e2000c101924 */
[C---:B------:R-:W-:Y:S02]  /*7050*/  ISETP.GT.AND P5, PT, R3.reuse, 0x80, P4 ;  /* 0x000000800300780c */ /* 0x040fe400027a4270 */
[----:B------:R-:W-:Y:S01]  /*7060*/  ISETP.GT.AND P4, PT, R3, 0x88, P4 ;  /* 0x000000880300780c */ /* 0x000fe20002784270 */
[----:B0-----:R-:W-:-:S10]  /*7070*/  FMUL R9, R48, R22 ;  /* 0x0000001630097220 */ /* 0x001fd40000400000 */
[----:B------:R-:W-:Y:S02]  /*7080*/  @P5 IMAD.MOV.U32 R4, RZ, RZ, R12 ;  /* 0x000000ffff045224 */ /* 0x000fe400078e000c */
[----:B------:R-:W-:Y:S01]  /*7090*/  @P5 IMAD.MOV.U32 R5, RZ, RZ, R13 ;  /* 0x000000ffff055224 */ /* 0x000fe200078e000d */
[----:B------:R-:W-:-:S04]  /*70a0*/  F2FP.TF32.F32.PACK_B R9, R9 ;  /* 0x00000009ff09723e */ /* 0x000fc800024050ff */
[----:B------:R0:W-:Y:S01]  /*70b0*/  @P5 STG.E desc[UR36][R4.64+0xa4], R45 ;  /* 0x0000a42d04005986 */ /* 0x0001e2000c101924 */
[----:B------:R-:W-:-:S13]  /*70c0*/  ISETP.GT.AND P5, PT, R3, 0x88, P6 ;  /* 0x000000880300780c */ /* 0x000fda00037a4270 */
[----:B0-----:R-:W-:Y:S02]  /*70d0*/  @P5 IMAD.MOV.U32 R4, RZ, RZ, R6 ;  /* 0x000000ffff045224 */ /* 0x001fe400078e0006 */
[----:B------:R-:W-:-:S05]  /*70e0*/  @P5 IMAD.MOV.U32 R5, RZ, RZ, R7 ;  /* 0x000000ffff055224 */ /* 0x000fca00078e0007 */
[----:B------:R0:W-:Y:S02]  /*70f0*/  @P5 STG.E desc[UR36][R4.64+0xa0], R11 ;  /* 0x0000a00b04005986 */ /* 0x0001e4000c101924 */
[----:B0-----:R-:W-:Y:S02]  /*7100*/  @P4 IMAD.MOV.U32 R4, RZ, RZ, R6 ;  /* 0x000000ffff044224 */ /* 0x001fe400078e0006 */
[----:B------:R-:W-:Y:S01]  /*7110*/  FMUL R11, R50, R22 ;  /* 0x00000016320b7220 */ /* 0x000fe20000400000 */
[----:B------:R-:W-:-:S04]  /*7120*/  @P4 IMAD.MOV.U32 R5, RZ, RZ, R7 ;  /* 0x000000ffff054224 */ /* 0x000fc800078e0007 */
[----:B------:R-:W-:Y:S01]  /*7130*/  F2FP.TF32.F32.PACK_B R11, R11 ;  /* 0x0000000bff0b723e */ /* 0x000fe200024050ff */
[----:B------:R0:W-:Y:S01]  /*7140*/  @P4 STG.E desc[UR36][R4.64+0xa4], R47 ;  /* 0x0000a42f04004986 */ /* 0x0001e2000c101924 */
[C---:B------:R-:W-:Y:S02]  /*7150*/  ISETP.GT.AND P4, PT, R3.reuse, 0x80, P0 ;  /* 0x000000800300780c */ /* 0x040fe40000784270 */
[----:B------:R-:W-:-:S11]  /*7160*/  ISETP.GT.AND P0, PT, R3, 0x88, P0 ;  /* 0x000000880300780c */ /* 0x000fd60000704270 */
[----:B0-----:R-:W-:Y:S02]  /*7170*/  @P4 IMAD.MOV.U32 R4, RZ, RZ, R12 ;  /* 0x000000ffff044224 */ /* 0x001fe400078e000c */
[----:B------:R-:W-:-:S05]  /*7180*/  @P4 IMAD.MOV.U32 R5, RZ, RZ, R13 ;  /* 0x000000ffff054224 */ /* 0x000fca00078e000d */
        /* <DEDUP_REMOVED lines=8> */
[C---:B------:R-:W-:Y:S02]  /*7210*/  ISETP.GT.AND P4, PT, R3.reuse, 0x80, P2 ;  /* 0x000000800300780c */ /* 0x040fe40001784270 */
[----:B------:R-:W-:Y:S01]  /*7220*/  ISETP.GT.AND P2, PT, R3, 0x88, P2 ;  /* 0x000000880300780c */ /* 0x000fe20001744270 */
[----:B0-----:R-:W-:Y:S02]  /*7230*/  @P0 IMAD.MOV.U32 R4, RZ, RZ, R6 ;  /* 0x000000ffff040224 */ /* 0x001fe400078e0006 */
[----:B------:R-:W-:-:S05]  /*7240*/  @P0 IMAD.MOV.U32 R5, RZ, RZ, R7 ;  /* 0x000000ffff050224 */ /* 0x000fca00078e0007 */
[----:B------:R0:W-:Y:S01]  /*7250*/  @P0 STG.E desc[UR36][R4.64+0xc0], R11 ;  /* 0x0000c00b04000986 */ /* 0x0001e2000c101924 */
[C---:B------:R-:W-:Y:S02]  /*7260*/  ISETP.GT.AND P0, PT, R3.reuse, 0x80, P1 ;  /* 0x000000800300780c */ /* 0x040fe40000f04270 */
[----:B------:R-:W-:Y:S01]  /*7270*/  ISETP.GT.AND P1, PT, R3, 0x88, P1 ;  /* 0x000000880300780c */ /* 0x000fe20000f24270 */
[----:B------:R-:W-:-:S05]  /*7280*/  FMUL R3, R52, R22 ;  /* 0x0000001634037220 */ /* 0x000fca0000400000 */
[----:B------:R-:W-:Y:S01]  /*7290*/  F2FP.TF32.F32.PACK_B R3, R3 ;  /* 0x00000003ff03723e */ /* 0x000fe200024050ff */
[----:B0-----:R-:W-:Y:S02]  /*72a0*/  @P3 IMAD.MOV.U32 R4, RZ, RZ, R6 ;  /* 0x000000ffff043224 */ /* 0x001fe400078e0006 */
[----:B------:R-:W-:-:S05]  /*72b0*/  @P3 IMAD.MOV.U32 R5, RZ, RZ, R7 ;  /* 0x000000ffff053224 */ /* 0x000fca00078e0007 */
[----:B------:R0:W-:Y:S02]  /*72c0*/  @P3 STG.E desc[UR36][R4.64+0xc4], R51 ;  /* 0x0000c43304003986 */ /* 0x0001e4000c101924 */
[----:B0-----:R-:W-:Y:S02]  /*72d0*/  @P4 IMAD.MOV.U32 R4, RZ, RZ, R12 ;  /* 0x000000ffff044224 */ /* 0x001fe400078e000c */
[----:B------:R-:W-:-:S05]  /*72e0*/  @P4 IMAD.MOV.U32 R5, RZ, RZ, R13 ;  /* 0x000000ffff054224 */ /* 0x000fca00078e000d */
[----:B------:R0:W-:Y:S04]  /*72f0*/  @P4 STG.E desc[UR36][R4.64+0xe0], R3 ;  /* 0x0000e00304004986 */ /* 0x0001e8000c101924 */
[----:B------:R1:W-:Y:S01]  /*7300*/  @P0 STG.E desc[UR36][R12.64+0xe4], R53 ;  /* 0x0000e4350c000986 */ /* 0x0003e2000c101924 */
[----:B0-----:R-:W-:Y:S02]  /*7310*/  @P2 IMAD.MOV.U32 R4, RZ, RZ, R6 ;  /* 0x000000ffff042224 */ /* 0x001fe400078e0006 */
[----:B------:R-:W-:-:S05]  /*7320*/  @P2 IMAD.MOV.U32 R5, RZ, RZ, R7 ;  /* 0x000000ffff052224 */ /* 0x000fca00078e0007 */
[----:B------:R1:W-:Y:S04]  /*7330*/  @P2 STG.E desc[UR36][R4.64+0xe0], R9 ;  /* 0x0000e00904002986 */ /* 0x0003e8000c101924 */
[----:B------:R1:W-:Y:S02]  /*7340*/  @P1 STG.E desc[UR36][R6.64+0xe4], R55 ;  /* 0x0000e43706001986 */ /* 0x0003e4000c101924 */
.L_x_156:
[----:B------:R-:W-:Y:S05]  /*7350*/  BSYNC B0 ;  /* 0x0000000000007941 */ /* 0x000fea0003800000 */
.L_x_32:
[----:B------:R-:W-:Y:S01]  /*7360*/  IADD3 R16, P0, R16, UR38, RZ ;  /* 0x0000002610107c10 */ /* 0x000fe2000ff1e0ff */
[----:B------:R-:W-:Y:S01]  /*7370*/  ULDC.64 UR4, c[0x0][0x650] ;  /* 0x0001940000047ab9 */ /* 0x000fe20000000a00 */
[----:B------:R-:W-:Y:S01]  /*7380*/  PRMT R3, RZ, 0x7610, R3 ;  /* 0x00007610ff037816 */ /* 0x000fe20000000003 */
[----:B----4-:R-:W-:Y:S01]  /*7390*/  IMAD.MOV.U32 R102, RZ, RZ, -0x1 ;  /* 0xffffffffff667424 */ /* 0x010fe200078e00ff */
[----:B------:R-:W-:Y:S01]  /*73a0*/  IADD3.X R17, R17, UR41, RZ, P0, !PT ;  /* 0x0000002911117c10 */ /* 0x000fe200087fe4ff */
[----:B------:R-:W-:Y:S01]  /*73b0*/  IMAD.MOV.U32 R23, RZ, RZ, -0x1 ;  /* 0xffffffffff177424 */ /* 0x000fe200078e00ff */
[----:B------:R-:W-:-:S04]  /*73c0*/  ISETP.GE.U32.AND P0, PT, R16, UR4, PT ;  /* 0x0000000410007c0c */ /* 0x000fc8000bf06070 */
[----:B------:R-:W-:-:S13]  /*73d0*/  ISETP.GE.U32.AND.EX P0, PT, R17, UR5, PT, P0 ;  /* 0x0000000511007c0c */ /* 0x000fda000bf06100 */
[----:B------:R-:W-:Y:S05]  /*73e0*/  @P0 BRA `(.L_x_157) ;  /* 0x00000004004c0947 */ /* 0x000fea0003800000 */
[----:B------:R-:W4:Y:S01]  /*73f0*/  LDC.64 R10, c[0x0][0x628] ;  /* 0x00018a00ff0a7b82 */ /* 0x000f220000000a00 */
[----:B01-3--:R-:W0:Y:S01]  /*7400*/  S2R R12, SR_CTAID.X ;  /* 0x00000000000c7919 */ /* 0x00be220000002500 */
[----:B------:R-:W-:Y:S02]  /*7410*/  IMAD.MOV.U32 R8, RZ, RZ, R16 ;  /* 0x000000ffff087224 */ /* 0x000fe400078e0010 */
[----:B------:R-:W-:Y:S01]  /*7420*/  IMAD.MOV.U32 R9, RZ, RZ, R17 ;  /* 0x000000ffff097224 */ /* 0x000fe200078e0011 */
[----:B------:R-:W1:Y:S03]  /*7430*/  S2R R20, SR_CTAID.Y ;  /* 0x0000000000147919 */ /* 0x000e660000002600 */
[----:B------:R-:W3:Y:S08]  /*7440*/  LDC R0, c[0x0][0x630] ;  /* 0x00018c00ff007b82 */ /* 0x000ef00000000800 */
[----:B------:R-:W0:Y:S01]  /*7450*/  LDC.64 R14, c[0x0][0x620] ;  /* 0x00018800ff0e7b82 */ /* 0x000e220000000a00 */
[----:B----4-:R-:W-:-:S04]  /*7460*/  ISETP.NE.U32.AND P0, PT, R10, RZ, PT ;  /* 0x000000ff0a00720c */ /* 0x010fc80003f05070 */
[----:B------:R-:W-:-:S13]  /*7470*/  ISETP.NE.AND.EX P0, PT, R11, RZ, PT, P0 ;  /* 0x000000ff0b00720c */ /* 0x000fda0003f05300 */
[----:B01-3--:R-:W-:Y:S05]  /*7480*/  @!P0 BRA `(.L_x_158) ;  /* 0x0000000000288947 */ /* 0x00bfea0003800000 */
        /* <DEDUP_REMOVED lines=10> */
.L_x_158:
[-CC-:B------:R-:W-:Y:S01]  /*7530*/  SHF.R.U64 R23, R8, R0.reuse, R9.reuse ;  /* 0x0000000008177219 */ /* 0x180fe20000001209 */
[----:B------:R-:W0:Y:S01]  /*7540*/  LDC.64 R26, c[0x0][0x640] ;  /* 0x00019000ff1a7b82 */ /* 0x000e220000000a00 */
[----:B------:R-:W-:Y:S01]  /*7550*/  SHF.R.U32.HI R0, RZ, R0, R9 ;  /* 0x00000000ff007219 */ /* 0x000fe20000011609 */
[----:B------:R-:W-:Y:S01]  /*7560*/  ULDC UR4, c[0x0][0x150] ;  /* 0x0000540000047ab9 */ /* 0x000fe20000000800 */
[----:B------:R-:W-:Y:S02]  /*7570*/  IADD3 R3, P0, RZ, -R23, RZ ;  /* 0x80000017ff037210 */ /* 0x000fe40007f1e0ff */
[----:B------:R-:W-:-:S03]  /*7580*/  I2FP.F32.U32 R7, R12 ;  /* 0x0000000c00077245 */ /* 0x000fc60000201000 */
[----:B------:R-:W1:Y:S01]  /*7590*/  LDC R6, c[0x0][0x618] ;  /* 0x00018600ff067b82 */ /* 0x000e620000000800 */
[----:B------:R-:W-:Y:S02]  /*75a0*/  IMAD.X R5, RZ, RZ, ~R0, P0 ;  /* 0x000000ffff057224 */ /* 0x000fe400000e0e00 */
[----:B------:R-:W-:Y:S01]  /*75b0*/  FMUL R7, R7, UR4 ;  /* 0x0000000407077c20 */ /* 0x000fe20008400000 */
[----:B------:R-:W-:Y:S01]  /*75c0*/  ULDC UR4, c[0x0][0x154] ;  /* 0x0000550000047ab9 */ /* 0x000fe20000000800 */
[-C--:B------:R-:W-:Y:S02]  /*75d0*/  IMAD R0, R5, R14.reuse, RZ ;  /* 0x0000000e05007224 */ /* 0x080fe400078e02ff */
[C---:B------:R-:W-:Y:S01]  /*75e0*/  IMAD.WIDE.U32 R4, R3.reuse, R14, R16 ;  /* 0x0000000e03047225 */ /* 0x040fe200078e0010 */
[----:B------:R-:W3:Y:S01]  /*75f0*/  LDC R8, c[0x0][0x608] ;  /* 0x00018200ff087b82 */ /* 0x000ee20000000800 */
[----:B------:R-:W4:Y:S02]  /*7600*/  F2I.U32.TRUNC.NTZ R7, R7 ;  /* 0x0000000700077305 */ /* 0x000f24000020f000 */
[----:B------:R-:W-:Y:S01]  /*7610*/  IMAD R3, R3, R15, R0 ;  /* 0x0000000f03037224 */ /* 0x000fe200078e0200 */
[----:B------:R-:W-:-:S03]  /*7620*/  I2FP.F32.U32 R0, R20 ;  /* 0x0000001400007245 */ /* 0x000fc60000201000 */
[----:B------:R-:W-:Y:S01]  /*7630*/  IMAD.IADD R3, R5, 0x1, R3 ;  /* 0x0000000105037824 */ /* 0x000fe200078e0203 */
[----:B------:R-:W2:Y:S01]  /*7640*/  LDC R11, c[0x0][0x658] ;  /* 0x00019600ff0b7b82 */ /* 0x000ea20000000800 */
[----:B0-----:R-:W-:-:S04]  /*7650*/  ISETP.NE.U32.AND P0, PT, R26, RZ, PT ;  /* 0x000000ff1a00720c */ /* 0x001fc80003f05070 */
[----:B------:R-:W-:-:S03]  /*7660*/  ISETP.NE.AND.EX P0, PT, R27, RZ, PT, P0 ;  /* 0x000000ff1b00720c */ /* 0x000fc60003f05300 */
[----:B------:R-:W0:Y:S01]  /*7670*/  LDC R9, c[0x0][0x144] ;  /* 0x00005100ff097b82 */ /* 0x000e220000000800 */
[-C--:B-1----:R-:W-:Y:S01]  /*7680*/  SHF.R.U64 R10, R4, R6.reuse, R3 ;  /* 0x00000006040a7219 */ /* 0x082fe20000001203 */
[----:B----4-:R-:W-:Y:S01]  /*7690*/  IMAD.MOV R7, RZ, RZ, -R7 ;  /* 0x000000ffff077224 */ /* 0x010fe200078e0a07 */
[----:B------:R-:W-:Y:S01]  /*76a0*/  SHF.R.U32.HI R3, RZ, R6, R3 ;  /* 0x00000006ff037219 */ /* 0x000fe20000011603 */
[----:B------:R-:W-:-:S04]  /*76b0*/  FMUL R6, R0, UR4 ;  /* 0x0000000400067c20 */ /* 0x000fc80008400000 */
[----:B------:R-:W1:Y:S01]  /*76c0*/  LDC R21, c[0x0][0x148] ;  /* 0x00005200ff157b82 */ /* 0x000e620000000800 */
[----:B------:R4:W0:Y:S01]  /*76d0*/  F2I.U32.TRUNC.NTZ R14, R6 ;  /* 0x00000006000e7305 */ /* 0x000822000020f000 */
[-CC-:B---3--:R-:W-:Y:S02]  /*76e0*/  SHF.R.U64 R13, R10, R8.reuse, R3.reuse ;  /* 0x000000080a0d7219 */ /* 0x188fe40000001203 */
[----:B------:R-:W-:-:S04]  /*76f0*/  SHF.R.U32.HI R0, RZ, R8, R3 ;  /* 0x00000008ff007219 */ /* 0x000fc80000011603 */
[----:B------:R-:W3:Y:S01]  /*7700*/  LDC R24, c[0x0][0x648] ;  /* 0x00019200ff187b82 */ /* 0x000ee20000000800 */
[-CC-:B--2---:R-:W-:Y:S02]  /*7710*/  SHF.R.U64 R15, R13, R11.reuse, R0.reuse ;  /* 0x0000000b0d0f7219 */ /* 0x184fe40000001200 */
[----:B------:R-:W-:-:S03]  /*7720*/  SHF.R.U32.HI R5, RZ, R11, R0 ;  /* 0x0000000bff057219 */ /* 0x000fc60000011600 */
[----:B------:R-:W-:Y:S02]  /*7730*/  IMAD.MOV.U32 R4, RZ, RZ, R15 ;  /* 0x000000ffff047224 */ /* 0x000fe400078e000f */
[----:B------:R-:W2:Y:S01]  /*7740*/  LDC R28, c[0x0][0x638] ;  /* 0x00018e00ff1c7b82 */ /* 0x000ea20000000800 */
[----:B0-----:R-:W-:-:S07]  /*7750*/  IMAD R25, R9, R7, R12 ;  /* 0x0000000709197224 */ /* 0x001fce00078e020c */
[----:B------:R-:W0:Y:S08]  /*7760*/  LDC R29, c[0x0][0x610] ;  /* 0x00018400ff1d7b82 */ /* 0x000e300000000800 */
[----:B------:R-:W0:Y:S01]  /*7770*/  LDC R30, c[0x0][0x600] ;  /* 0x00018000ff1e7b82 */ /* 0x000e220000000800 */
[----:B-1-34-:R-:W-:Y:S05]  /*7780*/  @!P0 BRA `(.L_x_159) ;  /* 0x0000000000288947 */ /* 0x01afea0003800000 */
[----:B------:R-:W1:Y:S02]  /*7790*/  LDC R0, c[0x0][0x64c] ;  /* 0x00019300ff007b82 */ /* 0x000e640000000800 */
[----:B-1----:R-:W-:-:S05]  /*77a0*/  IADD3 R3, P0, R15, R0, RZ ;  /* 0x000000000f037210 */ /* 0x002fca0007f1e0ff */
        /* <DEDUP_REMOVED lines=8> */
.L_x_159:
[----:B------:R-:W-:Y:S01]  /*7830*/  ISETP.NE.AND P0, PT, R2, 0x1, PT ;  /* 0x000000010200780c */ /* 0x000fe20003f05270 */
[----:B------:R-:W-:Y:S01]  /*7840*/  IMAD.MOV R14, RZ, RZ, -R14 ;  /* 0x000000ffff0e7224 */ /* 0x000fe200078e0a0e */
[----:B------:R-:W-:Y:S02]  /*7850*/  SHF.R.U64 R3, R4, R24, R5 ;  /* 0x0000001804037219 */ /* 0x000fe40000001205 */
[----:B------:R-:W-:Y:S02]  /*7860*/  LOP3.LUT R0, R13, R100, RZ, 0xc0, !PT ;  /* 0x000000640d007212 */ /* 0x000fe400078ec0ff */
[----:B------:R-:W-:Y:S01]  /*7870*/  LOP3.LUT R10, R10, R99, RZ, 0xc0, !PT ;  /* 0x000000630a0a7212 */ /* 0x000fe200078ec0ff */
[----:B------:R-:W-:Y:S02]  /*7880*/  IMAD.MOV R4, RZ, RZ, -R3 ;  /* 0x000000ffff047224 */ /* 0x000fe400078e0a03 */
[----:B------:R-:W-:Y:S02]  /*7890*/  IMAD R0, R95, R3, R0 ;  /* 0x000000035f007224 */ /* 0x000fe400078e0200 */
[----:B--2---:R-:W-:-:S02]  /*78a0*/  IMAD R3, R4, R28, R15 ;  /* 0x0000001c04037224 */ /* 0x004fc400078e020f */
[----:B------:R-:W-:Y:S02]  /*78b0*/  @P0 IMAD R25, R21, R14, R20 ;  /* 0x0000000e15190224 */ /* 0x000fe400078e0214 */
[----:B0-----:R-:W-:Y:S02]  /*78c0*/  IMAD R5, R3, R30, R10 ;  /* 0x0000001e03057224 */ /* 0x001fe400078e020a */
[----:B------:R-:W-:Y:S02]  /*78d0*/  IMAD R0, R0, R29, R25 ;  /* 0x0000001d00007224 */ /* 0x000fe400078e0219 */
[----:B------:R-:W-:-:S03]  /*78e0*/  IMAD.MOV.U32 R4, RZ, RZ, 0x1 ;  /* 0x00000001ff047424 */ /* 0x000fc600078e00ff */
[----:B------:R-:W-:Y:S02]  /*78f0*/  SEL R102, R5, R0, !P0 ;  /* 0x0000000005667207 */ /* 0x000fe40004000000 */
[----:B------:R-:W-:Y:S02]  /*7900*/  PRMT R3, R4, 0x7610, R3 ;  /* 0x0000761004037816 */ /* 0x000fe40000000003 */
[----:B------:R-:W-:-:S07]  /*7910*/  SEL R0, R0, R5, !P0 ;  /* 0x0000000500007207 */ /* 0x000fce0004000000 */
.L_x_157:
[----:B------:R-:W-:Y:S01]  /*7920*/  LOP3.LUT P0, RZ, R3, 0xff, RZ, 0xc0, !PT ;  /* 0x000000ff03ff7812 */ /* 0x000fe2000780c0ff */
[----:B------:R-:W-:Y:S01]  /*7930*/  UIMAD.WIDE.U32 UR4, UR42, -0x33333333, URZ ;  /* 0xcccccccd2a0478a5 */ /* 0x000fe2000f8e003f */
[----:B------:R-:W-:-:S03]  /*7940*/  IMAD.MOV.U32 R113, RZ, RZ, R0 ;  /* 0x000000ffff717224 */ /* 0x000fc600078e0000 */
[----:B------:R-:W-:-:S04]  /*7950*/  USHF.R.U32.HI UR4, URZ, 0x2, UR5 ;  /* 0x000000023f047899 */ /* 0x000fc80008011605 */
[----:B------:R-:W-:-:S04]  /*7960*/  UIMAD UR42, UR4, -0x5, UR42 ;  /* 0xfffffffb042a78a4 */ /* 0x000fc8000f8e022a */
[----:B------:R-:W-:Y:S08]  /*7970*/  @P0 BRA `(.L_x_160) ;  /* 0xffffff9800bc0947 */ /* 0x000ff0000383ffff */
[----:B------:R-:W-:Y:S05]  /*7980*/  EXIT ;  /* 0x000000000000794d */ /* 0x000fea0003800000 */
.L_x_7:
        /* <DEDUP_REMOVED lines=26> */
.L_x_162:
[----:B------:R-:W0:Y:S01]  /*7b30*/  LDC.64 R28, c[0x0][0x640] ;  /* 0x00019000ff1c7b82 */ /* 0x000e220000000a00 */
[-CC-:B------:R-:W-:Y:S01]  /*7b40*/  SHF.R.U64 R22, R14, R6.reuse, R15.reuse ;  /* 0x000000060e167219 */ /* 0x180fe2000000120f */
[----:B------:R-:W-:Y:S01]  /*7b50*/  IMAD.MOV.U32 R30, RZ, RZ, 0x1 ;  /* 0x00000001ff1e7424 */ /* 0x000fe200078e00ff */
[----:B------:R-:W-:Y:S02]  /*7b60*/  SHF.R.U32.HI R6, RZ, R6, R15 ;  /* 0x00000006ff067219 */ /* 0x000fe4000001160f */
[----:B------:R-:W-:-:S03]  /*7b70*/  IADD3 R13, P0, RZ, -R22, RZ ;  /* 0x80000016ff0d7210 */ /* 0x000fc60007f1e0ff */
[----:B------:R-:W1:Y:S02]  /*7b80*/  LDC R12, c[0x0][0x618] ;  /* 0x00018600ff0c7b82 */ /* 0x000e640000000800 */
[----:B------:R-:W-:-:S04]  /*7b90*/  IMAD.X R11, RZ, RZ, ~R6, P0 ;  /* 0x000000ffff0b7224 */ /* 0x000fc800000e0e06 */
[-C--:B------:R-:W-:Y:S02]  /*7ba0*/  IMAD R6, R11, R24.reuse, RZ ;  /* 0x000000180b067224 */ /* 0x080fe400078e02ff */
[----:B------:R-:W2:Y:S01]  /*7bb0*/  LDC R14, c[0x0][0x608] ;  /* 0x00018200ff0e7b82 */ /* 0x000ea20000000800 */
[----:B------:R-:W-:-:S04]  /*7bc0*/  IMAD.WIDE.U32 R10, R13, R24, R16 ;  /* 0x000000180d0a7225 */ /* 0x000fc800078e0010 */
[----:B------:R-:W-:-:S03]  /*7bd0*/  IMAD R13, R13, R25, R6 ;  /* 0x000000190d0d7224 */ /* 0x000fc600078e0206 */
[----:B------:R-:W3:Y:S01]  /*7be0*/  LDC R27, c[0x0][0x658] ;  /* 0x00019600ff1b7b82 */ /* 0x000ee20000000800 */
[----:B------:R-:W-:Y:S01]  /*7bf0*/  IMAD.IADD R11, R11, 0x1, R13 ;  /* 0x000000010b0b7824 */ /* 0x000fe200078e020d */
[----:B0-----:R-:W-:-:S04]  /*7c00*/  ISETP.NE.U32.AND P0, PT, R28, RZ, PT ;  /* 0x000000ff1c00720c */ /* 0x001fc80003f05070 */
[----:B------:R-:W-:Y:S02]  /*7c10*/  ISETP.NE.AND.EX P0, PT, R29, RZ, PT, P0 ;  /* 0x000000ff1d00720c */ /* 0x000fe40003f05300 */
[----:B------:R-:W0:Y:S01]  /*7c20*/  LDC R24, c[0x0][0x600] ;  /* 0x00018000ff187b82 */ /* 0x000e220000000800 */
[-CC-:B-1----:R-:W-:Y:S01]  /*7c30*/  SHF.R.U64 R8, R10, R12.reuse, R11.reuse ;  /* 0x0000000c0a087219 */ /* 0x182fe2000000120b */
[----:B------:R-:W-:Y:S01]  /*7c40*/  IMAD.MOV.U32 R10, RZ, RZ, -0x1 ;  /* 0xffffffffff0a7424 */ /* 0x000fe200078e00ff */
[----:B------:R-:W-:-:S05]  /*7c50*/  SHF.R.U32.HI R11, RZ, R12, R11 ;  /* 0x0000000cff0b7219 */ /* 0x000fca000001160b */
[----:B------:R-:W1:Y:S01]  /*7c60*/  LDC R25, c[0x0][0x648] ;  /* 0x00019200ff197b82 */ /* 0x000e620000000800 */
[-CC-:B--2---:R-:W-:Y:S02]  /*7c70*/  SHF.R.U64 R21, R8, R14.reuse, R11.reuse ;  /* 0x0000000e08157219 */ /* 0x184fe4000000120b */
[----:B------:R-:W-:-:S05]  /*7c80*/  SHF.R.U32.HI R6, RZ, R14, R11 ;  /* 0x0000000eff067219 */ /* 0x000fca000001160b */
[----:B------:R-:W2:Y:S01]  /*7c90*/  LDC R26, c[0x0][0x638] ;  /* 0x00018e00ff1a7b82 */ /* 0x000ea20000000800 */
[-C--:B---3--:R-:W-:Y:S02]  /*7ca0*/  SHF.L.U32 R10, R10, R27.reuse, RZ ;  /* 0x0000001b0a0a7219 */ /* 0x088fe400000006ff */
[-CC-:B------:R-:W-:Y:S02]  /*7cb0*/  SHF.R.U64 R23, R21, R27.reuse, R6.reuse ;  /* 0x0000001b15177219 */ /* 0x180fe40000001206 */
[----:B------:R-:W-:Y:S02]  /*7cc0*/  LOP3.LUT R32, RZ, R10, RZ, 0x33, !PT ;  /* 0x0000000aff207212 */ /* 0x000fe400078e33ff */
[----:B------:R-:W-:Y:S01]  /*7cd0*/  SHF.R.U32.HI R11, RZ, R27, R6 ;  /* 0x0000001bff0b7219 */ /* 0x000fe20000011606 */
[----:B------:R-:W3:Y:S01]  /*7ce0*/  LDC R31, c[0x0][0x610] ;  /* 0x00018400ff1f7b82 */ /* 0x000ee20000000800 */
[----:B------:R-:W-:Y:S01]  /*7cf0*/  IMAD.MOV.U32 R10, RZ, RZ, R23 ;  /* 0x000000ffff0a7224 */ /* 0x000fe200078e0017 */
[----:B------:R-:W-:Y:S06]  /*7d00*/  @!P0 BRA `(.L_x_163) ;  /* 0x0000000000288947 */ /* 0x000fec0003800000 */
        /* <DEDUP_REMOVED lines=10> */
.L_x_163:
[----:B------:R-:W-:Y:S02]  /*7db0*/  ISETP.NE.AND P0, PT, R2, 0x1, PT ;  /* 0x000000010200780c */ /* 0x000fe40003f05270 */
[----:B-1----:R-:W-:Y:S01]  /*7dc0*/  SHF.R.U64 R6, R10, R25, R11 ;  /* 0x000000190a067219 */ /* 0x002fe2000000120b */
[----:B0-----:R-:W-:Y:S01]  /*7dd0*/  VIADD R11, R24, 0xffffffff ;  /* 0xffffffff180b7836 */ /* 0x001fe20000000000 */
[----:B------:R-:W-:Y:S02]  /*7de0*/  SHF.L.U32 R30, R30, R27, RZ ;  /* 0x0000001b1e1e7219 */ /* 0x000fe400000006ff */
[----:B------:R-:W-:Y:S01]  /*7df0*/  LOP3.LUT R5, R21, R32, RZ, 0xc0, !PT ;  /* 0x0000002015057212 */ /* 0x000fe200078ec0ff */
[----:B------:R-:W-:-:S04]  /*7e00*/  IMAD.MOV R10, RZ, RZ, -R6 ;  /* 0x000000ffff0a7224 */ /* 0x000fc800078e0a06 */
[----:B------:R-:W-:Y:S01]  /*7e10*/  IMAD R6, R30, R6, R5 ;  /* 0x000000061e067224 */ /* 0x000fe200078e0205 */
[----:B------:R-:W-:Y:S01]  /*7e20*/  LOP3.LUT R5, R8, R11, RZ, 0xc0, !PT ;  /* 0x0000000b08057212 */ /* 0x000fe200078ec0ff */
[----:B------:R-:W-:Y:S02]  /*7e30*/  @P0 IMAD R7, R9, R20, R4 ;  /* 0x0000001409070224 */ /* 0x000fe400078e0204 */
[----:B--2---:R-:W-:Y:S02]  /*7e40*/  IMAD R4, R10, R26, R23 ;  /* 0x0000001a0a047224 */ /* 0x004fe400078e0217 */
[----:B---3--:R-:W-:Y:S02]  /*7e50*/  IMAD R7, R6, R31, R7 ;  /* 0x0000001f06077224 */ /* 0x008fe400078e0207 */
[----:B------:R-:W-:Y:S02]  /*7e60*/  IMAD R4, R4, R24, R5 ;  /* 0x0000001804047224 */ /* 0x000fe400078e0205 */
[----:B------:R-:W-:-:S02]  /*7e70*/  IMAD.MOV.U32 R8, RZ, RZ, 0x1 ;  /* 0x00000001ff087424 */ /* 0x000fc400078e00ff */
[----:B------:R-:W-:Y:S01]  /*7e80*/  IMAD.MOV.U32 R6, RZ, RZ, R22 ;  /* 0x000000ffff067224 */ /* 0x000fe200078e0016 */
[----:B------:R-:W-:Y:S02]  /*7e90*/  SEL R19, R4, R7, !P0 ;  /* 0x0000000704137207 */ /* 0x000fe40004000000 */
[----:B------:R-:W-:-:S07]  /*7ea0*/  SEL R21, R7, R4, !P0 ;  /* 0x0000000407157207 */ /* 0x000fce0004000000 */
.L_x_161:
[----:B------:R-:W-:-:S08]  /*7eb0*/  NOP ;  /* 0x0000000000007918 */ /* 0x000fd00000000000 */
[----:B------:R-:W0:-:S00]  /*7ec0*/  USETMAXREG.DEALLOC.CTAPOOL 0x28 ;  /* 0x00000028000079c8 */ /* 0x000e0000080e0500 */
[----:B0-----:R-:W-:-:S13]  /*7ed0*/  ISETP.NE.AND P0, PT, R3, RZ, PT ;  /* 0x000000ff0300720c */ /* 0x001fda0003f05270 */
[----:B------:R-:W-:Y:S05]  /*7ee0*/  @P0 EXIT ;  /* 0x000000000000094d */ /* 0x000fea0003800000 */
[----:B------:R-:W-:Y:S01]  /*7ef0*/  LOP3.LUT P0, RZ, R8, 0xff, RZ, 0xc0, !PT ;  /* 0x000000ff08ff7812 */ /* 0x000fe2000780c0ff */
[----:B------:R-:W-:Y:S02]  /*7f00*/  IMAD.MOV.U32 R3, RZ, RZ, 0x1 ;  /* 0x00000001ff037424 */ /* 0x000fe400078e00ff */
[----:B------:R-:W-:-:S10]  /*7f10*/  IMAD.MOV.U32 R8, RZ, RZ, RZ ;  /* 0x000000ffff087224 */ /* 0x000fd400078e00ff */
[----:B------:R-:W-:Y:S05]  /*7f20*/  @!P0 BRA `(.L_x_164) ;  /* 0x0000000c00548947 */ /* 0x000fea0003800000 */
[----:B------:R-:W0:Y:S01]  /*7f30*/  LDC R3, c[0x0][0x28c] ;  /* 0x0000a300ff037b82 */ /* 0x000e220000000800 */
[----:B------:R-:W-:Y:S01]  /*7f40*/  ULDC UR5, c[0x0][0x658] ;  /* 0x0001960000057ab9 */ /* 0x000fe20000000800 */
[----:B------:R-:W-:Y:S01]  /*7f50*/  UMOV UR6, 0xffffffff ;  /* 0xffffffff00067882 */ /* 0x000fe20000000000 */
[----:B------:R-:W-:Y:S01]  /*7f60*/  BSSY B0, `(.L_x_164) ;  /* 0x00000d1000007945 */ /* 0x000fe20003800000 */
[----:B------:R-:W-:Y:S01]  /*7f70*/  USHF.L.U32 UR6, UR6, UR5, URZ ;  /* 0x0000000506067299 */ /* 0x000fe2000800063f */
[----:B------:R-:W-:Y:S01]  /*7f80*/  IMAD.MOV.U32 R10, RZ, RZ, 0x1 ;  /* 0x00000001ff0a7424 */ /* 0x000fe200078e00ff */
[----:B------:R-:W-:Y:S01]  /*7f90*/  LOP3.LUT R9, R18, 0x2, RZ, 0xfc, !PT ;  /* 0x0000000212097812 */ /* 0x000fe200078efcff */
[----:B------:R-:W-:Y:S01]  /*7fa0*/  IMAD.MOV.U32 R8, RZ, RZ, RZ ;  /* 0x000000ffff087224 */ /* 0x000fe200078e00ff */
[----:B------:R-:W1:Y:S01]  /*7fb0*/  S2UR UR8, SR_CgaCtaId ;  /* 0x00000000000879c3 */ /* 0x000e620000008800 */
[----:B------:R-:W-:Y:S01]  /*7fc0*/  ULDC UR4, c[0x0][0x600] ;  /* 0x0001800000047ab9 */ /* 0x000fe20000000800 */
[----:B------:R-:W-:Y:S01]  /*7fd0*/  UMOV UR7, 0x1 ;  /* 0x0000000100077882 */ /* 0x000fe20000000000 */
[----:B------:R-:W-:-:S02]  /*7fe0*/  UIADD3 UR4, UR4, -0x1, URZ ;  /* 0xffffffff04047890 */ /* 0x000fc4000fffe03f */
[----:B------:R-:W-:Y:S02]  /*7ff0*/  USHF.L.U32 UR5, UR7, UR5, URZ ;  /* 0x0000000507057299 */ /* 0x000fe4000800063f */
[----:B------:R-:W-:Y:S01]  /*8000*/  ULOP3.LUT UR6, URZ, UR6, URZ, 0x33, !UPT ;  /* 0x000000063f067292 */ /* 0x000fe2000f8e333f */
[----:B------:R-:W-:Y:S01]  /*8010*/  ULDC.64 UR30, c[0x0][0x198] ;  /* 0x00006600001e7ab9 */ /* 0x000fe20000000a00 */
[----:B0-----:R-:W-:-:S05]  /*8020*/  VIADD R3, R3, 0x3f ;  /* 0x0000003f03037836 */ /* 0x001fca0000000000 */
[----:B------:R-:W-:Y:S01]  /*8030*/  SHF.R.S32.HI R4, RZ, 0x1f, R3 ;  /* 0x0000001fff047819 */ /* 0x000fe20000011403 */
[----:B-1----:R-:W-:-:S03]  /*8040*/  IMAD.U32 R12, RZ, RZ, UR8 ;  /* 0x00000008ff0c7e24 */ /* 0x002fc6000f8e00ff */
[----:B------:R-:W-:Y:S01]  /*8050*/  LEA.HI R4, R4, R3, RZ, 0x6 ;  /* 0x0000000304047211 */ /* 0x000fe200078f30ff */
[----:B------:R-:W-:-:S03]  /*8060*/  IMAD.MOV.U32 R3, RZ, RZ, 0x1 ;  /* 0x00000001ff037424 */ /* 0x000fc600078e00ff */
[----:B------:R-:W-:-:S05]  /*8070*/  SHF.R.S32.HI R11, RZ, 0x6, R4 ;  /* 0x00000006ff0b7819 */ /* 0x000fca0000011404 */
[----:B------:R-:W-:-:S07]  /*8080*/  VIADD R13, R11, 0x1 ;  /* 0x000000010b0d7836 */ /* 0x000fce0000000000 */
.L_x_175:
[----:B------:R-:W-:-:S03]  /*8090*/  UMOV UR7, 0xffffffff ;  /* 0xffffffff00077882 */ /* 0x000fc60000000000 */
[----:B------:R-:W-:Y:S05]  /*80a0*/  BRA.DIV UR7, `(.L_x_165) ;  /* 0x0000001207007947 */ /* 0x000fea000b800000 */
[----:B------:R-:W-:-:S13]  /*80b0*/  ELECT P6, URZ, PT ;  /* 0x00000000003f782f */ /* 0x000fda00038c0000 */
.L_x_187:
[----:B------:R-:W0:Y:S01]  /*80c0*/  LDC R4, c[0x0][0x28c] ;  /* 0x0000a300ff047b82 */ /* 0x000e220000000800 */
[----:B------:R-:W-:Y:S01]  /*80d0*/  BSSY B1, `(.L_x_166) ;  /* 0x0000047000017945 */ /* 0x000fe20003800000 */
[----:B0-----:R-:W-:-:S13]  /*80e0*/  ISETP.LT.OR P6, PT, R4, 0x1, !P6 ;  /* 0x000000010400780c */ /* 0x001fda00077c1670 */
[----:B------:R-:W-:Y:S05]  /*80f0*/  @P6 BRA `(.L_x_167) ;  /* 0x0000000400106947 */ /* 0x000fea0003800000 */
[----:B------:R-:W-:Y:S02]  /*8100*/  IMAD R21, R21, 0x2, R12 ;  /* 0x0000000215157824 */ /* 0x000fe400078e020c */
[----:B------:R-:W-:Y:S02]  /*8110*/  IMAD.SHL.U32 R19, R19, 0x40, RZ ;  /* 0x0000004013137824 */ /* 0x000fe400078e00ff */
[----:B------:R-:W-:Y:S02]  /*8120*/  IMAD.MOV.U32 R22, RZ, RZ, RZ ;  /* 0x000000ffff167224 */ /* 0x000fe400078e00ff */
[----:B------:R-:W-:Y:S02]  /*8130*/  IMAD.MOV.U32 R4, RZ, RZ, R13 ;  /* 0x000000ffff047224 */ /* 0x000fe400078e000d */
[----:B------:R-:W-:Y:S02]  /*8140*/  IMAD.MOV.U32 R5, RZ, RZ, R3 ;  /* 0x000000ffff057224 */ /* 0x000fe400078e0003 */
[----:B------:R-:W-:-:S02]  /*8150*/  IMAD.MOV.U32 R7, RZ, RZ, R8 ;  /* 0x000000ffff077224 */ /* 0x000fc400078e0008 */
[----:B------:R-:W-:-:S07]  /*8160*/  IMAD.SHL.U32 R21, R21, 0x80, RZ ;  /* 0x0000008015157824 */ /* 0x000fce00078e00ff */
.L_x_170:
[----:B------:R-:W0:Y:S01]  /*8170*/  S2UR UR7, SR_CgaCtaId ;  /* 0x00000000000779c3 */ /* 0x000e220000008800 */
[----:B------:R-:W-:Y:S02]  /*8180*/  MOV R15, 0x400 ;  /* 0x00000400000f7802 */ /* 0x000fe40000000f00 */
[----:B------:R-:W-:Y:S02]  /*8190*/  SHF.L.U32 R14, R5, 0x1f, RZ ;  /* 0x0000001f050e7819 */ /* 0x000fe400000006ff */
[----:B------:R-:W-:Y:S01]  /*81a0*/  ISETP.NE.AND P1, PT, R0, RZ, PT ;  /* 0x000000ff0000720c */ /* 0x000fe20003f25270 */
[----:B0-----:R-:W-:-:S05]  /*81b0*/  IMAD.U32 R12, RZ, RZ, UR7 ;  /* 0x00000007ff0c7e24 */ /* 0x001fca000f8e00ff */
[----:B------:R-:W-:-:S07]  /*81c0*/  LEA R20, R12, R15, 0x18 ;  /* 0x0000000f0c147211 */ /* 0x000fce00078ec0ff */
[----:B------:R-:W0:Y:S01]  /*81d0*/  @!P1 LDC R15, c[0x0][0x500] ;  /* 0x00014000ff0f9b82 */ /* 0x000e220000000800 */
[----:B------:R-:W-:-:S04]  /*81e0*/  IMAD R23, R7, 0x8, R20 ;  /* 0x0000000807177824 */ /* 0x000fc800078e0214 */
[----:B------:R-:W1:Y:S02]  /*81f0*/  SYNCS.PHASECHK.TRANS64.TRYWAIT P0, [R23+URZ+0x28], R14 ;  /* 0x0000280e170075a7 */ /* 0x000e64000800017f */
[----:B-1----:R-:W-:Y:S05]  /*8200*/  @!P0 BRA `(.L_x_168) ;  /* 0x0000000c00c88947 */ /* 0x002fea0003800000 */
.L_x_188:
[----:B-1----:R-:W-:Y:S01]  /*8210*/  PRMT R14, R9, 0x9910, RZ ;  /* 0x00009910090e7816 */ /* 0x002fe200000000ff */
[----:B0-----:R0:W-:Y:S03]  /*8220*/  @!P1 SYNCS.ARRIVE.TRANS64 RZ, [R23+URZ], R15 ;  /* 0x0000000f17ff99a7 */ /* 0x0011e6000800003f */
[----:B------:R-:W-:-:S13]  /*8230*/  ISETP.NE.AND P0, PT, R14, 0x2, PT ;  /* 0x000000020e00780c */ /* 0x000fda0003f05270 */
[----:B0-----:R-:W-:Y:S05]  /*8240*/  @P0 BRA `(.L_x_169) ;  /* 0x0000000000040947 */ /* 0x001fea0003800000 */
[----:B------:R-:W-:Y:S01]  /*8250*/  BPT.TRAP 0x1 ;  /* 0x000000040000795c */ /* 0x000fe20000300000 */
.L_x_169:
[----:B------:R-:W-:Y:S01]  /*8260*/  IMAD.SHL.U32 R15, R7, 0x4000, RZ ;  /* 0x00004000070f7824 */ /* 0x000fe200078e00ff */
[----:B------:R-:W-:Y:S01]  /*8270*/  R2UR UR34, R22 ;  /* 0x00000000162272ca */ /* 0x000fe200000e0000 */
[----:B------:R-:W-:Y:S01]  /*8280*/  VIADD R4, R4, 0xffffffff ;  /* 0xffffffff04047836 */ /* 0x000fe20000000000 */
[----:B------:R-:W-:Y:S01]  /*8290*/  R2UR UR33, R23 ;  /* 0x00000000172172ca */ /* 0x000fe200000e0000 */
[--C-:B------:R-:W-:Y:S01]  /*82a0*/  IMAD R14, R12, 0x1000, R15.reuse ;  /* 0x000010000c0e7824 */ /* 0x100fe200078e020f */
[----:B------:R-:W-:Y:S01]  /*82b0*/  R2UR UR36, R6 ;  /* 0x00000000062472ca */ /* 0x000fe200000e0000 */
[----:B------:R-:W-:Y:S01]  /*82c0*/  IMAD.IADD R15, R20, 0x1, R15 ;  /* 0x00000001140f7824 */ /* 0x000fe200078e020f */
[----:B------:R-:W-:Y:S01]  /*82d0*/  R2UR UR35, R21 ;  /* 0x00000000152372ca */ /* 0x000fe200000e0000 */
[----:B------:R-:W-:Y:S01]  /*82e0*/  IMAD R14, R14, 0x4, R20 ;  /* 0x000000040e0e7824 */ /* 0x000fe200078e0214 */
[----:B------:R-:W-:Y:S01]  /*82f0*/  UIADD3 UR14, UP0, UR30, 0xf0, URZ ;  /* 0x000000f01e0e7890 */ /* 0x000fe2000ff1e03f */
[----:B------:R-:W-:Y:S01]  /*8300*/  R2UR UR19, R19 ;  /* 0x00000000131372ca */ /* 0x000fe200000e0000 */
[----:B------:R-:W-:Y:S01]  /*8310*/  UIADD3 UR42, UP1, UR30, 0x1f0, URZ ;  /* 0x000001f01e2a7890 */ /* 0x000fe2000ff3e03f */
[----:B------:R-:W-:Y:S01]  /*8320*/  R2UR UR8, R15 ;  /* 0x000000000f0872ca */ /* 0x000fe200000e0000 */
[----:B------:R-:W-:Y:S01]  /*8330*/  UIADD3.X UR15, URZ, UR31, URZ, UP0, !UPT ;  /* 0x0000001f3f0f7290 */ /* 0x000fe200087fe43f */
[----:B------:R-:W-:Y:S01]  /*8340*/  R2UR UR24, R14 ;  /* 0x000000000e1872ca */ /* 0x000fe200000e0000 */
[----:B------:R-:W-:Y:S01]  /*8350*/  UIADD3 UR26, UR34, 0x20, URZ ;  /* 0x00000020221a7890 */ /* 0x000fe2000fffe03f */
[----:B------:R-:W-:Y:S01]  /*8360*/  ISETP.GT.AND P1, PT, R4, 0x1, PT ;  /* 0x000000010400780c */ /* 0x000fe20003f24270 */
[----:B------:R-:W-:Y:S01]  /*8370*/  UIADD3.X UR43, URZ, UR31, URZ, UP1, !UPT ;  /* 0x0000001f3f2b7290 */ /* 0x000fe20008ffe43f */
[----:B------:R-:W-:Y:S01]  /*8380*/  VIADD R7, R7, 0x1 ;  /* 0x0000000107077836 */ /* 0x000fe20000000000 */
[----:B------:R-:W-:Y:S01]  /*8390*/  UMOV UR7, 0x30000 ;  /* 0x0003000000077882 */ /* 0x000fe20000000000 */
[----:B------:R-:W-:Y:S01]  /*83a0*/  UMOV UR22, 0x0 ;  /* 0x0000000000167882 */ /* 0x000fe20000000000 */
[----:B------:R-:W-:Y:S01]  /*83b0*/  UMOV UR23, 0x10000000 ;  /* 0x1000000000177882 */ /* 0x000fe20000000000 */
[----:B------:R-:W-:Y:S01]  /*83c0*/  UMOV UR25, UR33 ;  /* 0x0000002100197c82 */ /* 0x000fe20008000000 */
[C---:B------:R-:W-:Y:S01]  /*83d0*/  ISETP.NE.AND P0, PT, R7.reuse, 0x5, PT ;  /* 0x000000050700780c */ /* 0x040fe20003f05270 */
[----:B------:R-:W-:Y:S01]  /*83e0*/  UMOV UR28, UR36 ;  /* 0x00000024001c7c82 */ /* 0x000fe20008000000 */
[----:B------:R-:W-:Y:S01]  /*83f0*/  UIADD3 UR16, UR8, 0x50100, URZ ;  /* 0x0005010008107890 */ /* 0x000fe2000fffe03f */
[----:B------:R-:W-:Y:S01]  /*8400*/  VIADD R22, R22, 0x40 ;  /* 0x0000004016167836 */ /* 0x000fe20000000000 */
[----:B------:R-:W-:Y:S01]  /*8410*/  UIADD3 UR32, UR24, 0x100, URZ ;  /* 0x0000010018207890 */ /* 0x000fe2000fffe03f */
[----:B------:R-:W-:Y:S01]  /*8420*/  SEL R14, RZ, 0x1, P0 ;  /* 0x00000001ff0e7807 */ /* 0x000fe20000000000 */
[----:B------:R-:W-:Y:S01]  /*8430*/  UIADD3 UR24, UR24, 0x8100, URZ ;  /* 0x0000810018187890 */ /* 0x000fe2000fffe03f */
[----:B------:R-:W-:Y:S01]  /*8440*/  SEL R7, R7, RZ, P0 ;  /* 0x000000ff07077207 */ /* 0x000fe20000000000 */
[----:B------:R-:W-:Y:S01]  /*8450*/  UIADD3 UR8, UR8, 0x52100, URZ ;  /* 0x0005210008087890 */ /* 0x000fe2000fffe03f */
[----:B------:R-:W-:Y:S01]  /*8460*/  LOP3.LUT R5, R5, R14, RZ, 0x3c, !PT ;  /* 0x0000000e05057212 */ /* 0x000fe200078e3cff */
[----:B------:R-:W-:Y:S01]  /*8470*/  UMOV UR27, UR35 ;  /* 0x00000023001b7c82 */ /* 0x000fe20008000000 */
[----:B------:R-:W-:Y:S01]  /*8480*/  UMOV UR17, UR33 ;  /* 0x0000002100117c82 */ /* 0x000fe20008000000 */
[----:B------:R-:W-:Y:S01]  /*8490*/  UMOV UR18, UR34 ;  /* 0x0000002200127c82 */ /* 0x000fe20008000000 */
[----:B------:R-:W-:Y:S01]  /*84a0*/  UMOV UR20, UR36 ;  /* 0x0000002400147c82 */ /* 0x000fe20008000000 */
[----:B------:R0:W-:Y:S01]  /*84b0*/  UTMALDG.3D.MULTICAST [UR32], [UR14], UR7, desc[UR22] ;  /* 0x000016200e0073b4 */ /* 0x0001e20008011807 */
[----:B------:R-:W-:Y:S01]  /*84c0*/  UMOV UR9, UR33 ;  /* 0x0000002100097c82 */ /* 0x000fe20008000000 */
[----:B------:R-:W-:Y:S01]  /*84d0*/  UMOV UR11, UR19 ;  /* 0x00000013000b7c82 */ /* 0x000fe20008000000 */
[----:B------:R-:W-:Y:S01]  /*84e0*/  UMOV UR12, UR36 ;  /* 0x00000024000c7c82 */ /* 0x000fe20008000000 */
[----:B------:R-:W-:Y:S01]  /*84f0*/  UMOV UR10, UR26 ;  /* 0x0000001a000a7c82 */ /* 0x000fe20008000000 */
[----:B------:R0:W-:Y:S01]  /*8500*/  UTMALDG.3D.MULTICAST [UR24], [UR14], UR7, desc[UR22] ;  /* 0x000016180e0073b4 */ /* 0x0001e20008011807 */
[----:B------:R0:W-:Y:S01]  /*8510*/  UTMALDG.3D [UR16], [UR42], desc[UR22] ;  /* 0x000016102a0075b4 */ /* 0x0001e20008011000 */
[----:B------:R0:W-:Y:S02]  /*8520*/  UTMALDG.3D [UR8], [UR42], desc[UR22] ;  /* 0x000016082a0075b4 */ /* 0x0001e40008011000 */
[----:B0-----:R-:W-:Y:S05]  /*8530*/  @P1 BRA `(.L_x_170) ;  /* 0xfffffffc000c1947 */ /* 0x001fea000383ffff */
.L_x_167:
[----:B------:R-:W-:Y:S05]  /*8540*/  BSYNC B1 ;  /* 0x0000000000017941 */ /* 0x000fea0003800000 */
.L_x_166:
[----:B------:R-:W-:Y:S01]  /*8550*/  LOP3.LUT P1, RZ, R10, 0xff, RZ, 0xc0, !PT ;  /* 0x000000ff0aff7812 */ /* 0x000fe2000782c0ff */
[C---:B------:R-:W-:Y:S01]  /*8560*/  IMAD.IADD R7, R11.reuse, 0x1, R8 ;  /* 0x000000010b077824 */ /* 0x040fe200078e0208 */
[----:B------:R-:W-:Y:S01]  /*8570*/  ULDC.64 UR8, c[0x0][0x650] ;  /* 0x0001940000087ab9 */ /* 0x000fe20000000a00 */
[----:B------:R-:W-:Y:S01]  /*8580*/  ISETP.GE.U32.AND P2, PT, R11, 0x5, PT ;  /* 0x000000050b00780c */ /* 0x000fe20003f46070 */
[----:B------:R-:W-:Y:S01]  /*8590*/  BSSY B1, `(.L_x_171) ;  /* 0x000006b000017945 */ /* 0x000fe20003800000 */
[----:B------:R-:W-:Y:S01]  /*85a0*/  IMAD.MOV.U32 R21, RZ, RZ, -0x1 ;  /* 0xffffffffff157424 */ /* 0x000fe200078e00ff */
[----:B------:R-:W-:Y:S01]  /*85b0*/  ISETP.GT.U32.AND P0, PT, R7, 0x4, PT ;  /* 0x000000040700780c */ /* 0x000fe20003f04070 */
[----:B------:R-:W-:Y:S01]  /*85c0*/  IMAD.MOV.U32 R19, RZ, RZ, -0x1 ;  /* 0xffffffffff137424 */ /* 0x000fe200078e00ff */
[----:B------:R-:W-:Y:S02]  /*85d0*/  PRMT R10, RZ, 0x7610, R10 ;  /* 0x00007610ff0a7816 */ /* 0x000fe4000000000a */
[----:B------:R-:W-:-:S03]  /*85e0*/  ISETP.LT.U32.AND P0, PT, R11, 0x5, P0 ;  /* 0x000000050b00780c */ /* 0x000fc60000701070 */
[----:B------:R-:W0:Y:S01]  /*85f0*/  @P1 S2R R12, SR_CgaCtaId ;  /* 0x00000000000c1919 */ /* 0x000e220000008800 */
[----:B------:R-:W-:-:S04]  /*8600*/  @P1 MOV R5, 0x400 ;  /* 0x0000040000051802 */ /* 0x000fc80000000f00 */
[----:B0-----:R-:W-:Y:S01]  /*8610*/  @P1 LEA R6, R12, R5, 0x18 ;  /* 0x000000050c061211 */ /* 0x001fe200078ec0ff */
[----:B------:R-:W-:Y:S01]  /*8620*/  IMAD.WIDE.U32 R4, R7, -0x33333333, RZ ;  /* 0xcccccccd07047825 */ /* 0x000fe200078e00ff */
[----:B------:R-:W-:Y:S02]  /*8630*/  SEL R4, RZ, 0x1, !P0 ;  /* 0x00000001ff047807 */ /* 0x000fe40004000000 */
[----:B------:R0:W-:Y:S01]  /*8640*/  @P1 SYNCS.ARRIVE.TRANS64.A1T0 RZ, [R6+URZ+0x68], RZ ;  /* 0x000068ff06ff19a7 */ /* 0x0001e2000810003f */
[----:B------:R-:W-:Y:S02]  /*8650*/  IADD3 R16, P1, R16, UR38, RZ ;  /* 0x0000002610107c10 */ /* 0x000fe4000ff3e0ff */
[----:B------:R-:W-:Y:S02]  /*8660*/  LOP3.LUT R3, R3, R4, RZ, 0x3c, !PT ;  /* 0x0000000403037212 */ /* 0x000fe400078e3cff */
[----:B------:R-:W-:Y:S02]  /*8670*/  IADD3.X R17, R17, UR41, RZ, P1, !PT ;  /* 0x0000002911117c10 */ /* 0x000fe40008ffe4ff */
[----:B------:R-:W-:-:S02]  /*8680*/  ISETP.GE.U32.AND P0, PT, R16, UR8, PT ;  /* 0x0000000810007c0c */ /* 0x000fc4000bf06070 */
[----:B0-----:R-:W-:Y:S02]  /*8690*/  SHF.R.U32.HI R6, RZ, 0x2, R5 ;  /* 0x00000002ff067819 */ /* 0x001fe40000011605 */
[----:B------:R-:W-:Y:S02]  /*86a0*/  ISETP.GE.U32.AND.EX P0, PT, R17, UR9, PT, P0 ;  /* 0x0000000911007c0c */ /* 0x000fe4000bf06100 */
[----:B------:R-:W-:Y:S01]  /*86b0*/  @P2 LOP3.LUT R3, R3, 0x1, R6, 0x78, !PT ;  /* 0x0000000103032812 */ /* 0x000fe200078e7806 */
[----:B------:R-:W-:Y:S01]  /*86c0*/  IMAD R8, R6, -0x5, R7 ;  /* 0xfffffffb06087824 */ /* 0x000fe200078e0207 */
[----:B------:R-:W-:Y:S01]  /*86d0*/  PRMT R4, RZ, 0x7610, R4 ;  /* 0x00007610ff047816 */ /* 0x000fe20000000004 */
[----:B------:R-:W-:-:S08]  /*86e0*/  IMAD.MOV.U32 R6, RZ, RZ, -0x1 ;  /* 0xffffffffff067424 */ /* 0x000fd000078e00ff */
[----:B------:R-:W-:Y:S05]  /*86f0*/  @P0 BRA `(.L_x_172) ;  /* 0x0000000400500947 */ /* 0x000fea0003800000 */
[----:B------:R-:W0:Y:S01]  /*8700*/  S2R R19, SR_CTAID.X ;  /* 0x0000000000137919 */ /* 0x000e220000002500 */
[----:B------:R-:W-:Y:S01]  /*8710*/  ULDC.64 UR8, c[0x0][0x628] ;  /* 0x00018a0000087ab9 */ /* 0x000fe20000000a00 */
[----:B------:R-:W1:Y:S01]  /*8720*/  LDC R20, c[0x0][0x144] ;  /* 0x00005100ff147b82 */ /* 0x000e620000000800 */
[----:B------:R-:W-:Y:S01]  /*8730*/  ISETP.NE.U32.AND P0, PT, RZ, UR8, PT ;  /* 0x00000008ff007c0c */ /* 0x000fe2000bf05070 */
[----:B------:R-:W2:Y:S01]  /*8740*/  S2R R14, SR_CTAID.Y ;  /* 0x00000000000e7919 */ /* 0x000ea20000002600 */
[----:B------:R-:W-:Y:S01]  /*8750*/  ULDC UR10, c[0x0][0x630] ;  /* 0x00018c00000a7ab9 */ /* 0x000fe20000000800 */
[----:B------:R-:W-:Y:S01]  /*8760*/  ULDC UR11, c[0x0][0x150] ;  /* 0x00005400000b7ab9 */ /* 0x000fe20000000800 */
[----:B------:R-:W-:Y:S01]  /*8770*/  ISETP.NE.AND.EX P0, PT, RZ, UR9, PT, P0 ;  /* 0x00000009ff007c0c */ /* 0x000fe2000bf05300 */
[----:B------:R-:W-:Y:S02]  /*8780*/  IMAD.MOV.U32 R4, RZ, RZ, R16 ;  /* 0x000000ffff047224 */ /* 0x000fe400078e0010 */
[----:B------:R-:W-:Y:S01]  /*8790*/  IMAD.MOV.U32 R5, RZ, RZ, R17 ;  /* 0x000000ffff057224 */ /* 0x000fe200078e0011 */
[----:B0-----:R-:W-:-:S09]  /*87a0*/  I2FP.F32.U32 R21, R19 ;  /* 0x0000001300157245 */ /* 0x001fd20000201000 */
[----:B------:R-:W-:Y:S05]  /*87b0*/  @!P0 BRA `(.L_x_173) ;  /* 0x0000000000288947 */ /* 0x000fea0003800000 */
[----:B------:R-:W-:Y:S02]  /*87c0*/  ULDC UR7, c[0x0][0x634] ;  /* 0x00018d0000077ab9 */ /* 0x000fe40000000800 */
[----:B------:R-:W-:-:S05]  /*87d0*/  IADD3 R5, P0, R16, UR7, RZ ;  /* 0x0000000710057c10 */ /* 0x000fca000ff1e0ff */
[----:B------:R-:W-:-:S04]  /*87e0*/  IMAD.X R15, RZ, RZ, R17, P0 ;  /* 0x000000ffff0f7224 */ /* 0x000fc800000e0611 */
[----:B------:R-:W-:-:S04]  /*87f0*/  IMAD.WIDE.U32 R6, R15, UR8, RZ ;  /* 0x000000080f067c25 */ /* 0x000fc8000f8e00ff */
[----:B------:R-:W-:-:S04]  /*8800*/  IMAD.WIDE.U32 R6, P0, R5, UR9, R6 ;  /* 0x0000000905067c25 */ /* 0x000fc8000f800006 */
[----:B------:R-:W-:-:S04]  /*8810*/  IMAD.WIDE.U32 R4, R5, UR8, RZ ;  /* 0x0000000805047c25 */ /* 0x000fc8000f8e00ff */
[----:B------:R-:W-:Y:S01]  /*8820*/  IMAD.MOV.U32 R4, RZ, RZ, R7 ;  /* 0x000000ffff047224 */ /* 0x000fe200078e0007 */
[----:B------:R-:W-:Y:S01]  /*8830*/  IADD3 RZ, P1, R5, R6, RZ ;  /* 0x0000000605ff7210 */ /* 0x000fe20007f3e0ff */
[----:B------:R-:W-:-:S04]  /*8840*/  IMAD.X R5, RZ, RZ, RZ, P0 ;  /* 0x000000ffff057224 */ /* 0x000fc800000e06ff */
[----:B------:R-:W-:-:S08]  /*8850*/  IMAD.WIDE.U32.X R4, R15, UR9, R4, P1 ;  /* 0x000000090f047c25 */ /* 0x000fd000088e0404 */
.L_x_173:
[----:B------:R-:W-:Y:S01]  /*8860*/  FMUL R21, R21, UR11 ;  /* 0x0000000b15157c20 */ /* 0x000fe20008400000 */
[--C-:B------:R-:W-:Y:S01]  /*8870*/  SHF.R.U64 R15, R4, UR10, R5.reuse ;  /* 0x0000000a040f7c19 */ /* 0x100fe20008001205 */
[----:B------:R-:W-:Y:S01]  /*8880*/  ULDC.64 UR8, c[0x0][0x620] ;  /* 0x0001880000087ab9 */ /* 0x000fe20000000a00 */
[----:B------:R-:W-:Y:S01]  /*8890*/  SHF.R.U32.HI R4, RZ, UR10, R5 ;  /* 0x0000000aff047c19 */ /* 0x000fe20008011605 */
[----:B------:R-:W-:Y:S01]  /*88a0*/  ULDC.64 UR10, c[0x0][0x640] ;  /* 0x00019000000a7ab9 */ /* 0x000fe20000000a00 */
[----:B------:R-:W-:Y:S01]  /*88b0*/  IADD3 R5, P0, RZ, -R15, RZ ;  /* 0x8000000fff057210 */ /* 0x000fe20007f1e0ff */
[----:B------:R-:W0:Y:S01]  /*88c0*/  F2I.U32.TRUNC.NTZ R21, R21 ;  /* 0x0000001500157305 */ /* 0x000e22000020f000 */
[----:B------:R-:W-:-:S03]  /*88d0*/  ULDC UR7, c[0x0][0x618] ;  /* 0x0001860000077ab9 */ /* 0x000fc60000000800 */
[----:B------:R-:W-:Y:S01]  /*88e0*/  IMAD.X R4, RZ, RZ, ~R4, P0 ;  /* 0x000000ffff047224 */ /* 0x000fe200000e0e04 */
[----:B------:R-:W-:-:S03]  /*88f0*/  ISETP.NE.U32.AND P0, PT, RZ, UR10, PT ;  /* 0x0000000aff007c0c */ /* 0x000fc6000bf05070 */
[----:B------:R-:W-:Y:S01]  /*8900*/  IMAD R4, R4, UR8, RZ ;  /* 0x0000000804047c24 */ /* 0x000fe2000f8e02ff */
[----:B------:R-:W-:-:S03]  /*8910*/  ISETP.NE.AND.EX P0, PT, RZ, UR11, PT, P0 ;  /* 0x0000000bff007c0c */ /* 0x000fc6000bf05300 */
[C---:B------:R-:W-:Y:S02]  /*8920*/  IMAD R7, R5.reuse, UR9, R4 ;  /* 0x0000000905077c24 */ /* 0x040fe4000f8e0204 */
[----:B------:R-:W-:Y:S01]  /*8930*/  IMAD.WIDE.U32 R4, R5, UR8, R16 ;  /* 0x0000000805047c25 */ /* 0x000fe2000f8e0010 */
[----:B------:R-:W-:-:S03]  /*8940*/  ULDC UR8, c[0x0][0x154] ;  /* 0x0000550000087ab9 */ /* 0x000fc60000000800 */
[----:B0-----:R-:W-:Y:S02]  /*8950*/  IMAD.MOV R6, RZ, RZ, -R21 ;  /* 0x000000ffff067224 */ /* 0x001fe400078e0a15 */
[----:B------:R-:W0:Y:S01]  /*8960*/  LDC R21, c[0x0][0x148] ;  /* 0x00005200ff157b82 */ /* 0x000e220000000800 */
[----:B------:R-:W-:Y:S02]  /*8970*/  IMAD.IADD R5, R5, 0x1, R7 ;  /* 0x0000000105057824 */ /* 0x000fe400078e0207 */
[----:B-1----:R-:W-:Y:S01]  /*8980*/  IMAD R19, R20, R6, R19 ;  /* 0x0000000614137224 */ /* 0x002fe200078e0213 */
[----:B--2---:R-:W-:Y:S02]  /*8990*/  I2FP.F32.U32 R6, R14 ;  /* 0x0000000e00067245 */ /* 0x004fe40000201000 */
[--C-:B------:R-:W-:Y:S02]  /*89a0*/  SHF.R.U64 R20, R4, UR7, R5.reuse ;  /* 0x0000000704147c19 */ /* 0x100fe40008001205 */
[----:B------:R-:W-:Y:S01]  /*89b0*/  SHF.R.U32.HI R5, RZ, UR7, R5 ;  /* 0x00000007ff057c19 */ /* 0x000fe20008011605 */
[----:B------:R-:W-:Y:S01]  /*89c0*/  FMUL R6, R6, UR8 ;  /* 0x0000000806067c20 */ /* 0x000fe20008400000 */
[----:B------:R-:W-:-:S02]  /*89d0*/  ULDC UR7, c[0x0][0x608] ;  /* 0x0001820000077ab9 */ /* 0x000fc40000000800 */
[--C-:B------:R-:W-:Y:S01]  /*89e0*/  SHF.R.U64 R23, R20, UR7, R5.reuse ;  /* 0x0000000714177c19 */ /* 0x100fe20008001205 */
[----:B------:R1:W2:Y:S01]  /*89f0*/  F2I.U32.TRUNC.NTZ R24, R6 ;  /* 0x0000000600187305 */ /* 0x0002a2000020f000 */
[----:B------:R-:W-:Y:S01]  /*8a00*/  SHF.R.U32.HI R4, RZ, UR7, R5 ;  /* 0x00000007ff047c19 */ /* 0x000fe20008011605 */
[----:B------:R-:W-:-:S03]  /*8a10*/  ULDC UR7, c[0x0][0x658] ;  /* 0x0001960000077ab9 */ /* 0x000fc60000000800 */
[--C-:B------:R-:W-:Y:S02]  /*8a20*/  SHF.R.U64 R22, R23, UR7, R4.reuse ;  /* 0x0000000717167c19 */ /* 0x100fe40008001204 */
[----:B------:R-:W-:-:S03]  /*8a30*/  SHF.R.U32.HI R25, RZ, UR7, R4 ;  /* 0x00000007ff197c19 */ /* 0x000fc60008011604 */
[----:B------:R-:W-:Y:S02]  /*8a40*/  IMAD.MOV.U32 R4, RZ, RZ, R22 ;  /* 0x000000ffff047224 */ /* 0x000fe400078e0016 */
[----:B------:R-:W-:Y:S01]  /*8a50*/  IMAD.MOV.U32 R5, RZ, RZ, R25 ;  /* 0x000000ffff057224 */ /* 0x000fe200078e0019 */
[----:B-1----:R-:W-:Y:S06]  /*8a60*/  @!P0 BRA `(.L_x_174) ;  /* 0x0000000000288947 */ /* 0x002fec0003800000 */
        /* <DEDUP_REMOVED lines=10> */
.L_x_174:
[----:B------:R-:W-:Y:S01]  /*8b10*/  ISETP.NE.AND P0, PT, R2, 0x1, PT ;  /* 0x000000010200780c */ /* 0x000fe20003f05270 */
[----:B------:R-:W-:Y:S01]  /*8b20*/  ULDC UR7, c[0x0][0x648] ;  /* 0x0001920000077ab9 */ /* 0x000fe20000000800 */
[----:B------:R-:W-:Y:S01]  /*8b30*/  LOP3.LUT R23, R23, UR6, RZ, 0xc0, !PT ;  /* 0x0000000617177c12 */ /* 0x000fe2000f8ec0ff */
[----:B--2---:R-:W-:Y:S01]  /*8b40*/  IMAD.MOV R24, RZ, RZ, -R24 ;  /* 0x000000ffff187224 */ /* 0x004fe200078e0a18 */
[----:B------:R-:W-:Y:S01]  /*8b50*/  SHF.R.U64 R4, R4, UR7, R5 ;  /* 0x0000000704047c19 */ /* 0x000fe20008001205 */
[----:B------:R-:W-:Y:S01]  /*8b60*/  ULDC UR7, c[0x0][0x638] ;  /* 0x00018e0000077ab9 */ /* 0x000fe20000000800 */
[----:B------:R-:W-:Y:S01]  /*8b70*/  LOP3.LUT R7, R20, UR4, RZ, 0xc0, !PT ;  /* 0x0000000414077c12 */ /* 0x000fe2000f8ec0ff */
[----:B------:R-:W-:Y:S01]  /*8b80*/  ULDC UR8, c[0x0][0x610] ;  /* 0x0001840000087ab9 */ /* 0x000fe20000000800 */
[----:B------:R-:W-:Y:S02]  /*8b90*/  IMAD.MOV.U32 R6, RZ, RZ, R15 ;  /* 0x000000ffff067224 */ /* 0x000fe400078e000f */
[----:B------:R-:W-:-:S02]  /*8ba0*/  IMAD.MOV R5, RZ, RZ, -R4 ;  /* 0x000000ffff057224 */ /* 0x000fc400078e0a04 */
[----:B------:R-:W-:Y:S02]  /*8bb0*/  IMAD R4, R4, UR5, R23 ;  /* 0x0000000504047c24 */ /* 0x000fe4000f8e0217 */
[----:B0-----:R-:W-:Y:S02]  /*8bc0*/  @P0 IMAD R19, R21, R24, R14 ;  /* 0x0000001815130224 */ /* 0x001fe400078e020e */
[----:B------:R-:W-:Y:S01]  /*8bd0*/  IMAD R22, R5, UR7, R22 ;  /* 0x0000000705167c24 */ /* 0x000fe2000f8e0216 */
[----:B------:R-:W-:Y:S01]  /*8be0*/  ULDC UR7, c[0x0][0x600] ;  /* 0x0001800000077ab9 */ /* 0x000fe20000000800 */
[----:B------:R-:W-:Y:S02]  /*8bf0*/  IMAD R21, R4, UR8, R19 ;  /* 0x0000000804157c24 */ /* 0x000fe4000f8e0213 */
[----:B------:R-:W-:Y:S02]  /*8c00*/  IMAD R22, R22, UR7, R7 ;  /* 0x0000000716167c24 */ /* 0x000fe4000f8e0207 */
[----:B------:R-:W-:-:S03]  /*8c10*/  IMAD.MOV.U32 R4, RZ, RZ, 0x1 ;  /* 0x00000001ff047424 */ /* 0x000fc600078e00ff */
[----:B------:R-:W-:Y:S02]  /*8c20*/  SEL R19, R22, R21, !P0 ;  /* 0x0000001516137207 */ /* 0x000fe40004000000 */
[----:B------:R-:W-:-:S07]  /*8c30*/  SEL R21, R21, R22, !P0 ;  /* 0x0000001615157207 */ /* 0x000fce0004000000 */
.L_x_172:
[----:B------:R-:W-:Y:S05]  /*8c40*/  BSYNC B1 ;  /* 0x0000000000017941 */ /* 0x000fea0003800000 */
.L_x_171:
[----:B------:R-:W-:-:S13]  /*8c50*/  LOP3.LUT P0, RZ, R4, 0xff, RZ, 0xc0, !PT ;  /* 0x000000ff04ff7812 */ /* 0x000fda000780c0ff */
[----:B------:R-:W-:Y:S05]  /*8c60*/  @P0 BRA `(.L_x_175) ;  /* 0xfffffff400080947 */ /* 0x000fea000383ffff */
[----:B------:R-:W-:Y:S05]  /*8c70*/  BSYNC B0 ;  /* 0x0000000000007941 */ /* 0x000fea0003800000 */
.L_x_164:
[----:B------:R-:W-:-:S03]  /*8c80*/  UMOV UR7, 0xffffffff ;  /* 0xffffffff00077882 */ /* 0x000fc60000000000 */
[----:B------:R-:W-:Y:S05]  /*8c90*/  BRA.DIV UR7, `(.L_x_176) ;  /* 0x0000000607387947 */ /* 0x000fea000b800000 */
[----:B------:R-:W-:-:S13]  /*8ca0*/  ELECT P6, URZ, PT ;  /* 0x00000000003f782f */ /* 0x000fda00038c0000 */
.L_x_191:
[----:B------:R-:W-:Y:S04]  /*8cb0*/  BSSY B0, `(.L_x_177) ;  /* 0x0000034000007945 */ /* 0x000fe80003800000 */
[----:B------:R-:W-:Y:S05]  /*8cc0*/  @!P6 BRA `(.L_x_178) ;  /* 0x0000000000c8e947 */ /* 0x000fea0003800000 */
[----:B------:R-:W-:-:S04]  /*8cd0*/  LOP3.LUT R18, R18, 0x2, RZ, 0xfc, !PT ;  /* 0x0000000212127812 */ /* 0x000fc800078efcff */
[----:B------:R-:W-:-:S13]  /*8ce0*/  ISETP.NE.AND P0, PT, R18, 0x3, PT ;  /* 0x000000031200780c */ /* 0x000fda0003f05270 */
[----:B------:R-:W-:Y:S05]  /*8cf0*/  @!P0 BRA `(.L_x_179) ;  /* 0x0000000000048947 */ /* 0x000fea0003800000 */
[----:B------:R-:W-:Y:S01]  /*8d00*/  BPT.TRAP 0x1 ;  /* 0x000000040000795c */ /* 0x000fe20000300000 */
.L_x_179:
[----:B------:R-:W0:Y:S01]  /*8d10*/  S2R R5, SR_CgaCtaId ;  /* 0x0000000000057919 */ /* 0x000e220000008800 */
[----:B------:R-:W-:Y:S02]  /*8d20*/  MOV R0, 0x400 ;  /* 0x0000040000007802 */ /* 0x000fe40000000f00 */
[----:B------:R-:W-:Y:S02]  /*8d30*/  SHF.L.U32 R2, R3, 0x1f, RZ ;  /* 0x0000001f03027819 */ /* 0x000fe400000006ff */
[----:B0-----:R-:W-:-:S05]  /*8d40*/  LEA R5, R5, R0, 0x18 ;  /* 0x0000000005057211 */ /* 0x001fca00078ec0ff */
[----:B------:R-:W-:-:S04]  /*8d50*/  VIADD R5, R5, 0x28 ;  /* 0x0000002805057836 */ /* 0x000fc80000000000 */
[C---:B------:R-:W-:Y:S02]  /*8d60*/  IMAD R7, R8.reuse, 0x8, R5 ;  /* 0x0000000808077824 */ /* 0x040fe400078e0205 */
[----:B------:R-:W-:Y:S02]  /*8d70*/  VIADD R8, R8, 0x1 ;  /* 0x0000000108087836 */ /* 0x000fe40000000000 */
[----:B------:R-:W0:Y:S03]  /*8d80*/  SYNCS.PHASECHK.TRANS64.TRYWAIT P0, [R7+URZ], R2 ;  /* 0x00000002070075a7 */ /* 0x000e26000800017f */
[----:B------:R-:W-:-:S04]  /*8d90*/  ISETP.NE.AND P1, PT, R8, 0x5, PT ;  /* 0x000000050800780c */ /* 0x000fc80003f25270 */
[----:B------:R-:W-:Y:S02]  /*8da0*/  SEL R0, RZ, 0x1, P1 ;  /* 0x00000001ff007807 */ /* 0x000fe40000800000 */
[----:B------:R-:W-:Y:S02]  /*8db0*/  SEL R8, R8, RZ, P1 ;  /* 0x000000ff08087207 */ /* 0x000fe40000800000 */
[----:B------:R-:W-:-:S03]  /*8dc0*/  LOP3.LUT R9, R3, R0, RZ, 0x3c, !PT ;  /* 0x0000000003097212 */ /* 0x000fc600078e3cff */
[----:B------:R-:W-:Y:S01]  /*8dd0*/  IMAD R6, R8, 0x8, R5 ;  /* 0x0000000808067824 */ /* 0x000fe200078e0205 */
[----:B------:R-:W-:Y:S01]  /*8de0*/  SHF.L.U32 R3, R9, 0x1f, RZ ;  /* 0x0000001f09037819 */ /* 0x000fe200000006ff */
[----:B0-----:R-:W-:Y:S06]  /*8df0*/  @!P0 BRA `(.L_x_180) ;  /* 0x0000000400008947 */ /* 0x001fec0003800000 */
.L_x_192:
[----:B------:R-:W1:Y:S01]  /*8e00*/  SYNCS.PHASECHK.TRANS64.TRYWAIT P0, [R6+URZ], R3 ;  /* 0x00000003060075a7 */ /* 0x000e62000800017f */
[----:B------:R-:W-:-:S05]  /*8e10*/  VIADD R0, R8, 0x1 ;  /* 0x0000000108007836 */ /* 0x000fca0000000000 */
[----:B------:R-:W-:-:S04]  /*8e20*/  ISETP.NE.AND P1, PT, R0, 0x5, PT ;  /* 0x000000050000780c */ /* 0x000fc80003f25270 */
[----:B0-----:R-:W-:Y:S02]  /*8e30*/  SEL R2, RZ, 0x1, P1 ;  /* 0x00000001ff027807 */ /* 0x001fe40000800000 */
[----:B------:R-:W-:Y:S02]  /*8e40*/  SEL R0, R0, RZ, P1 ;  /* 0x000000ff00007207 */ /* 0x000fe40000800000 */
[----:B------:R-:W-:-:S03]  /*8e50*/  LOP3.LUT R9, R9, R2, RZ, 0x3c, !PT ;  /* 0x0000000209097212 */ /* 0x000fc600078e3cff */
[----:B------:R-:W-:Y:S01]  /*8e60*/  IMAD R7, R0, 0x8, R5 ;  /* 0x0000000800077824 */ /* 0x000fe200078e0205 */
[----:B------:R-:W-:Y:S01]  /*8e70*/  SHF.L.U32 R4, R9, 0x1f, RZ ;  /* 0x0000001f09047819 */ /* 0x000fe200000006ff */
[----:B-1----:R-:W-:Y:S06]  /*8e80*/  @!P0 BRA `(.L_x_181) ;  /* 0x0000000000f08947 */ /* 0x002fec0003800000 */
.L_x_193:
[----:B------:R-:W1:Y:S01]  /*8e90*/  SYNCS.PHASECHK.TRANS64.TRYWAIT P0, [R7+URZ], R4 ;  /* 0x00000004070075a7 */ /* 0x000e62000800017f */
[----:B------:R-:W-:-:S05]  /*8ea0*/  VIADD R0, R0, 0x1 ;  /* 0x0000000100007836 */ /* 0x000fca0000000000 */
[----:B------:R-:W-:-:S04]  /*8eb0*/  ISETP.NE.AND P1, PT, R0, 0x5, PT ;  /* 0x000000050000780c */ /* 0x000fc80003f25270 */
[----:B------:R-:W-:Y:S02]  /*8ec0*/  SEL R2, RZ, 0x1, P1 ;  /* 0x00000001ff027807 */ /* 0x000fe40000800000 */
[----:B------:R-:W-:Y:S02]  /*8ed0*/  SEL R0, R0, RZ, P1 ;  /* 0x000000ff00007207 */ /* 0x000fe40000800000 */
[----:B------:R-:W-:-:S03]  /*8ee0*/  LOP3.LUT R9, R9, R2, RZ, 0x3c, !PT ;  /* 0x0000000209097212 */ /* 0x000fc600078e3cff */
[----:B0-----:R-:W-:Y:S01]  /*8ef0*/  IMAD R6, R0, 0x8, R5 ;  /* 0x0000000800067824 */ /* 0x001fe200078e0205 */
[----:B------:R-:W-:Y:S01]  /*8f00*/  SHF.L.U32 R3, R9, 0x1f, RZ ;  /* 0x0000001f09037819 */ /* 0x000fe200000006ff */
[----:B-1----:R-:W-:Y:S06]  /*8f10*/  @!P0 BRA `(.L_x_182) ;  /* 0x0000000000e08947 */ /* 0x002fec0003800000 */
.L_x_194:
[----:B------:R-:W1:Y:S01]  /*8f20*/  SYNCS.PHASECHK.TRANS64.TRYWAIT P0, [R6+URZ], R3 ;  /* 0x00000003060075a7 */ /* 0x000e62000800017f */
[----:B------:R-:W-:-:S05]  /*8f30*/  VIADD R0, R0, 0x1 ;  /* 0x0000000100007836 */ /* 0x000fca0000000000 */
[----:B------:R-:W-:-:S04]  /*8f40*/  ISETP.NE.AND P1, PT, R0, 0x5, PT ;  /* 0x000000050000780c */ /* 0x000fc80003f25270 */
[----:B------:R-:W-:Y:S02]  /*8f50*/  SEL R2, RZ, 0x1, P1 ;  /* 0x00000001ff027807 */ /* 0x000fe40000800000 */
[----:B------:R-:W-:Y:S02]  /*8f60*/  SEL R0, R0, RZ, P1 ;  /* 0x000000ff00007207 */ /* 0x000fe40000800000 */
[----:B------:R-:W-:Y:S01]  /*8f70*/  LOP3.LUT R2, R9, R2, RZ, 0x3c, !PT ;  /* 0x0000000209027212 */ /* 0x000fe200078e3cff */
[----:B-1----:R-:W-:Y:S06]  /*8f80*/  @!P0 BRA `(.L_x_183) ;  /* 0x0000000000d88947 */ /* 0x002fec0003800000 */
.L_x_195:
[----:B------:R-:W-:Y:S01]  /*8f90*/  IMAD R5, R0, 0x8, R5 ;  /* 0x0000000800057824 */ /* 0x000fe200078e0205 */
[----:B------:R-:W-:-:S07]  /*8fa0*/  SHF.L.U32 R0, R2, 0x1f, RZ ;  /* 0x0000001f02007819 */ /* 0x000fce00000006ff */
.L_x_184:
[----:B--2---:R2:W3:Y:S02]  /*8fb0*/  SYNCS.PHASECHK.TRANS64.TRYWAIT P0, [R5+URZ], R0 ;  /* 0x00000000050075a7 */ /* 0x0044e4000800017f */
[----:B---3--:R-:W-:Y:S05]  /*8fc0*/  @!P0 NANOSLEEP.SYNCS 0x989680 ;  /* 0x009896800000895d */ /* 0x008fea0003900000 */
[----:B------:R-:W3:Y:S02]  /*8fd0*/  @!P0 SYNCS.PHASECHK.TRANS64 P0, [R5+URZ], R0 ;  /* 0x00000000050085a7 */ /* 0x000ee4000800007f */
[----:B---3--:R-:W-:Y:S05]  /*8fe0*/  @!P0 BRA `(.L_x_184) ;  /* 0xfffffffc00f08947 */ /* 0x008fea000383ffff */
.L_x_178:
[----:B------:R-:W-:Y:S05]  /*8ff0*/  BSYNC B0 ;  /* 0x0000000000007941 */ /* 0x000fea0003800000 */
.L_x_177:
[----:B------:R-:W-:Y:S05]  /*9000*/  EXIT ;  /* 0x000000000000794d */ /* 0x000fea0003800000 */
.L_x_21:
[----:B-1----:R1:W2:Y:S02]  /*9010*/  SYNCS.PHASECHK.TRANS64.TRYWAIT P1, [R3+URZ], R0 ;  /* 0x00000000030075a7 */ /* 0x0022a4000802017f */
[----:B--2---:R-:W-:Y:S05]  /*9020*/  @!P1 NANOSLEEP.SYNCS 0x989680 ;  /* 0x009896800000995d */ /* 0x004fea0003900000 */
[----:B------:R-:W2:Y:S02]  /*9030*/  @!P1 SYNCS.PHASECHK.TRANS64 P1, [R3+URZ], R0 ;  /* 0x00000000030095a7 */ /* 0x000ea4000802007f */
[----:B--2---:R-:W-:Y:S05]  /*9040*/  @!P1 BRA `(.L_x_21) ;  /* 0xfffffffc00f09947 */ /* 0x004fea000383ffff */
[----:B------:R-:W-:Y:S05]  /*9050*/  BRA `(.L_x_20) ;  /* 0xffffff8400d07947 */ /* 0x000fea000383ffff */
.L_x_26:
[----:B-1----:R1:W2:Y:S02]  /*9060*/  SYNCS.PHASECHK.TRANS64.TRYWAIT P1, [R5+URZ], R4 ;  /* 0x00000004050075a7 */ /* 0x0022a4000802017f */
[----:B--2---:R-:W-:Y:S05]  /*9070*/  @!P1 NANOSLEEP.SYNCS 0x989680 ;  /* 0x009896800000995d */ /* 0x004fea0003900000 */
[----:B------:R-:W2:Y:S02]  /*9080*/  @!P1 SYNCS.PHASECHK.TRANS64 P1, [R5+URZ], R4 ;  /* 0x00000004050095a7 */ /* 0x000ea4000802007f */
[----:B--2---:R-:W-:Y:S05]  /*9090*/  @!P1 BRA `(.L_x_26) ;  /* 0xfffffffc00f09947 */ /* 0x004fea000383ffff */
[----:B------:R-:W-:Y:S05]  /*90a0*/  BRA `(.L_x_25) ;  /* 0xffffff8c00e07947 */ /* 0x000fea000383ffff */
.L_x_165:
[----:B------:R-:W-:Y:S01]  /*90b0*/  BSSY B1, `(.L_x_185) ;  /* 0x0000006000017945 */ /* 0x000fe20003800000 */
[----:B------:R-:W-:-:S07]  /*90c0*/  IMAD.MOV.U32 R15, RZ, RZ, -0x1 ;  /* 0xffffffffff0f7424 */ /* 0x000fce00078e00ff */
[----:B------:R-:W-:Y:S05]  /*90d0*/  WARPSYNC.COLLECTIVE R15, `(.L_x_186) ;  /* 0x000000000f0c7348 */ /* 0x000fea0003c00000 */
[----:B------:R-:W-:Y:S02]  /*90e0*/  ELECT P6, UR62, PT ;  /* 0x00000000003e782f */ /* 0x000fe400038c0000 */
[----:B------:R-:W-:Y:S01]  /*90f0*/  MOV R14, UR62 ;  /* 0x0000003e000e7c02 */ /* 0x000fe20008000f00 */
[----:B------:R-:W-:Y:S10]  /*9100*/  ENDCOLLECTIVE ;  /* 0x000000000000791b */ /* 0x000ff40003800000 */
.L_x_186:
[----:B------:R-:W-:Y:S05]  /*9110*/  BSYNC B1 ;  /* 0x0000000000017941 */ /* 0x000fea0003800000 */
.L_x_185:
[----:B------:R-:W-:Y:S05]  /*9120*/  BRA `(.L_x_187) ;  /* 0xffffffec00e47947 */ /* 0x000fea000383ffff */
.L_x_168:
[----:B-1----:R1:W2:Y:S02]  /*9130*/  SYNCS.PHASECHK.TRANS64.TRYWAIT P0, [R23+URZ+0x28], R14 ;  /* 0x0000280e170075a7 */ /* 0x0022a4000800017f */
[----:B--2---:R-:W-:Y:S05]  /*9140*/  @!P0 NANOSLEEP.SYNCS 0x989680 ;  /* 0x009896800000895d */ /* 0x004fea0003900000 */
[----:B------:R-:W2:Y:S02]  /*9150*/  @!P0 SYNCS.PHASECHK.TRANS64 P0, [R23+URZ+0x28], R14 ;  /* 0x0000280e170085a7 */ /* 0x000ea4000800007f */
[----:B--2---:R-:W-:Y:S05]  /*9160*/  @!P0 BRA `(.L_x_168) ;  /* 0xfffffffc00f08947 */ /* 0x004fea000383ffff */
[----:B------:R-:W-:Y:S05]  /*9170*/  BRA `(.L_x_188) ;  /* 0xfffffff000247947 */ /* 0x000fea000383ffff */
.L_x_176:
[----:B------:R-:W-:Y:S01]  /*9180*/  BSSY B0, `(.L_x_189) ;  /* 0x0000006000007945 */ /* 0x000fe20003800000 */
[----:B------:R-:W-:-:S07]  /*9190*/  IMAD.MOV.U32 R15, RZ, RZ, -0x1 ;  /* 0xffffffffff0f7424 */ /* 0x000fce00078e00ff */
[----:B------:R-:W-:Y:S05]  /*91a0*/  WARPSYNC.COLLECTIVE R15, `(.L_x_190) ;  /* 0x000000000f0c7348 */ /* 0x000fea0003c00000 */
[----:B------:R-:W-:Y:S02]  /*91b0*/  ELECT P6, UR62, PT ;  /* 0x00000000003e782f */ /* 0x000fe400038c0000 */
[----:B------:R-:W-:Y:S01]  /*91c0*/  MOV R14, UR62 ;  /* 0x0000003e000e7c02 */ /* 0x000fe20008000f00 */
[----:B------:R-:W-:Y:S10]  /*91d0*/  ENDCOLLECTIVE ;  /* 0x000000000000791b */ /* 0x000ff40003800000 */
.L_x_190:
[----:B------:R-:W-:Y:S05]  /*91e0*/  BSYNC B0 ;  /* 0x0000000000007941 */ /* 0x000fea0003800000 */
.L_x_189:
[----:B------:R-:W-:Y:S05]  /*91f0*/  BRA `(.L_x_191) ;  /* 0xfffffff800ac7947 */ /* 0x000fea000383ffff */
.L_x_180:
[----:B0-----:R0:W1:Y:S02]  /*9200*/  SYNCS.PHASECHK.TRANS64.TRYWAIT P0, [R7+URZ], R2 ;  /* 0x00000002070075a7 */ /* 0x001064000800017f */
[----:B-1----:R-:W-:Y:S05]  /*9210*/  @!P0 NANOSLEEP.SYNCS 0x989680 ;  /* 0x009896800000895d */ /* 0x002fea0003900000 */
[----:B------:R-:W1:Y:S02]  /*9220*/  @!P0 SYNCS.PHASECHK.TRANS64 P0, [R7+URZ], R2 ;  /* 0x00000002070085a7 */ /* 0x000e64000800007f */
[----:B-1----:R-:W-:Y:S05]  /*9230*/  @!P0 BRA `(.L_x_180) ;  /* 0xfffffffc00f08947 */ /* 0x002fea000383ffff */
[----:B------:R-:W-:Y:S05]  /*9240*/  BRA `(.L_x_192) ;  /* 0xfffffff800ec7947 */ /* 0x000fea000383ffff */
.L_x_181:
[----:B0-----:R0:W1:Y:S02]  /*9250*/  SYNCS.PHASECHK.TRANS64.TRYWAIT P0, [R6+URZ], R3 ;  /* 0x00000003060075a7 */ /* 0x001064000800017f */
[----:B-1----:R-:W-:Y:S05]  /*9260*/  @!P0 NANOSLEEP.SYNCS 0x989680 ;  /* 0x009896800000895d */ /* 0x002fea0003900000 */
[----:B------:R-:W1:Y:S02]  /*9270*/  @!P0 SYNCS.PHASECHK.TRANS64 P0, [R6+URZ], R3 ;  /* 0x00000003060085a7 */ /* 0x000e64000800007f */
[----:B-1----:R-:W-:Y:S05]  /*9280*/  @!P0 BRA `(.L_x_181) ;  /* 0xfffffffc00f08947 */ /* 0x002fea000383ffff */
[----:B------:R-:W-:Y:S05]  /*9290*/  BRA `(.L_x_193) ;  /* 0xfffffff800fc7947 */ /* 0x000fea000383ffff */
.L_x_182:
[----:B0-----:R0:W1:Y:S02]  /*92a0*/  SYNCS.PHASECHK.TRANS64.TRYWAIT P0, [R7+URZ], R4 ;  /* 0x00000004070075a7 */ /* 0x001064000800017f */
[----:B-1----:R-:W-:Y:S05]  /*92b0*/  @!P0 NANOSLEEP.SYNCS 0x989680 ;  /* 0x009896800000895d */ /* 0x002fea0003900000 */
[----:B------:R-:W1:Y:S02]  /*92c0*/  @!P0 SYNCS.PHASECHK.TRANS64 P0, [R7+URZ], R4 ;  /* 0x00000004070085a7 */ /* 0x000e64000800007f */
[----:B-1----:R-:W-:Y:S05]  /*92d0*/  @!P0 BRA `(.L_x_182) ;  /* 0xfffffffc00f08947 */ /* 0x002fea000383ffff */
[----:B------:R-:W-:Y:S05]  /*92e0*/  BRA `(.L_x_194) ;  /* 0xfffffffc000c7947 */ /* 0x000fea000383ffff */
.L_x_183:
[----:B-1----:R1:W2:Y:S02]  /*92f0*/  SYNCS.PHASECHK.TRANS64.TRYWAIT P0, [R6+URZ], R3 ;  /* 0x00000003060075a7 */ /* 0x0022a4000800017f */
[----:B--2---:R-:W-:Y:S05]  /*9300*/  @!P0 NANOSLEEP.SYNCS 0x989680 ;  /* 0x009896800000895d */ /* 0x004fea0003900000 */
[----:B------:R-:W2:Y:S02]  /*9310*/  @!P0 SYNCS.PHASECHK.TRANS64 P0, [R6+URZ], R3 ;  /* 0x00000003060085a7 */ /* 0x000ea4000800007f */
[----:B--2---:R-:W-:Y:S05]  /*9320*/  @!P0 BRA `(.L_x_183) ;  /* 0xfffffffc00f08947 */ /* 0x004fea000383ffff */
[----:B------:R-:W-:Y:S05]  /*9330*/  BRA `(.L_x_195) ;  /* 0xfffffffc00147947 */ /* 0x000fea000383ffff */
.L_x_196:
[----:B------:R-:W-:-:S00]  /*9340*/  BRA `(.L_x_196) ;  /* 0xfffffffc00fc7947 */ /* 0x000fc0000383ffff */
[----:B------:R-:W-:-:S00]  /*9350*/  NOP ;  /* 0x0000000000007918 */ /* 0x000fc00000000000 */
        /* <DEDUP_REMOVED lines=10> */
.L_x_197:


//--------------------- .nv.global.init           --------------------------
	.section	.nv.global.init,"aw",@progbits
.nv.global.init:
	.type		$str$22,@object
	.size		$str$22,($str$23 - $str$22)
$str$22:
        /*0000*/ 	.byte	0x6b, 0x5f, 0x74, 0x69, 0x6c, 0x65, 0x5f, 0x63, 0x6f, 0x75, 0x6e, 0x74, 0x20, 0x3e, 0x3d, 0x20
        /*0010*/ 	.byte	0x31, 0x00
	.type		$str$23,@object
	.size		$str$23,(__unnamed_1 - $str$23)
$str$23:
        /*0012*/ 	.byte	0x2f, 0x74, 0x6d, 0x70, 0x2f, 0x63, 0x75, 0x74, 0x6c, 0x61, 0x73, 0x73, 0x5f, 0x73, 0x77, 0x65
        /*0022*/ 	.byte	0x65, 0x70, 0x5f, 0x73, 0x72, 0x63, 0x2f, 0x69, 0x6e, 0x63, 0x6c, 0x75, 0x64, 0x65, 0x2f, 0x63
        /*0032*/ 	.byte	0x75, 0x74, 0x6c, 0x61, 0x73, 0x73, 0x2f, 0x67, 0x65, 0x6d, 0x6d, 0x2f, 0x63, 0x6f, 0x6c, 0x6c
        /*0042*/ 	.byte	0x65, 0x63, 0x74, 0x69, 0x76, 0x65, 0x2f, 0x73, 0x6d, 0x39, 0x30, 0x5f, 0x6d, 0x6d, 0x61, 0x5f
        /*0052*/ 	.byte	0x74, 0x6d, 0x61, 0x5f, 0x67, 0x6d, 0x6d, 0x61, 0x5f, 0x73, 0x73, 0x5f, 0x77, 0x61, 0x72, 0x70
        /*0062*/ 	.byte	0x73, 0x70, 0x65, 0x63, 0x69, 0x61, 0x6c, 0x69, 0x7a, 0x65, 0x64, 0x2e, 0x68, 0x70, 0x70, 0x00
	.type		__unnamed_1,@object
	.size		__unnamed_1,(.L_0 - __unnamed_1)
__unnamed_1:
        /*0072*/ 	.byte	0x76, 0x6f, 0x69, 0x64, 0x20, 0x63, 0x75, 0x74, 0x6c, 0x61, 0x73, 0x73, 0x3a, 0x3a, 0x67, 0x65
        /* <DEDUP_REMOVED lines=177> */
        /*0b92*/ 	.byte	0x6e, 0x74, 0x69, 0x74, 0x79, 0x5d, 0x00
.L_0:


//--------------------- .nv.shared._ZN7cutlass13device_kernelINS_4gemm6kernel13GemmUniversalIN4cute5tupleIJiiiiEEENS1_10collective13CollectiveMmaINS1_34MainloopSm90TmaGmmaWarpSpecializedILi5ENS5_IJNS4_1CILi1EEENSA_ILi2EEESB_EEENS1_35KernelTmaWarpSpecializedCooperativeEEENS5_IJNSA_ILi256EEENSA_ILi64EEESH_EEENS_10tfloat32_tENS5_IJlSB_lEEESJ_SK_NS4_8TiledMMAINS4_8MMA_AtomIJNS4_4SM904GMMA29MMA_64x64x8_F32TF32TF32_SS_TNILNSO_7ScaleInE1ELSQ_1EEEEEENS4_6LayoutINS5_IJSC_SB_SB_EEENS5_IJSB_NSA_ILi0EEESV_EEEEENS5_IJNS4_10UnderscoreESY_SY_EEEEENS4_23SM90_TMA_LOAD_MULTICASTENS4_14ComposedLayoutINS4_7SwizzleILi3ELi4ELi3EEENS4_18smem_ptr_flag_bitsILi32EEENST_INS5_IJNSA_ILi8EEENSA_ILi32EEEEEENS5_IJS18_SB_EEEEEEEvNS4_8identityENS4_13SM90_TMA_LOADES1C_vS1D_EENS_8epilogue10collective6detail29Sm90TmaWarpSpecializedAdapterINS1H_15DefaultEpilogueISJ_SK_SK_NS1G_6thread17LinearCombinationISJ_Li1EffLNS1L_9ScaleType4KindE0ELNS_15FloatRoundStyleE2ESJ_EENS1_15EpilogueDefaultEEEEEvvEEEEvNT_6ParamsE --------------------------
	.section	.nv.shared._ZN7cutlass13device_kernelINS_4gemm6kernel13GemmUniversalIN4cute5tupleIJiiiiEEENS1_10collective13CollectiveMmaINS1_34MainloopSm90TmaGmmaWarpSpecializedILi5ENS5_IJNS4_1CILi1EEENSA_ILi2EEESB_EEENS1_35KernelTmaWarpSpecializedCooperativeEEENS5_IJNSA_ILi256EEENSA_ILi64EEESH_EEENS_10tfloat32_tENS5_IJlSB_lEEESJ_SK_NS4_8TiledMMAINS4_8MMA_AtomIJNS4_4SM904GMMA29MMA_64x64x8_F32TF32TF32_SS_TNILNSO_7ScaleInE1ELSQ_1EEEEEENS4_6LayoutINS5_IJSC_SB_SB_EEENS5_IJSB_NSA_ILi0EEESV_EEEEENS5_IJNS4_10UnderscoreESY_SY_EEEEENS4_23SM90_TMA_LOAD_MULTICASTENS4_14ComposedLayoutINS4_7SwizzleILi3ELi4ELi3EEENS4_18smem_ptr_flag_bitsILi32EEENST_INS5_IJNSA_ILi8EEENSA_ILi32EEEEEENS5_IJS18_SB_EEEEEEEvNS4_8identityENS4_13SM90_TMA_LOADES1C_vS1D_EENS_8epilogue10collective6detail29Sm90TmaWarpSpecializedAdapterINS1H_15DefaultEpilogueISJ_SK_SK_NS1G_6thread17LinearCombinationISJ_Li1EffLNS1L_9ScaleType4KindE0ELNS_15FloatRoundStyleE2ESJ_EENS1_15EpilogueDefaultEEEEEvvEEEEvNT_6ParamsE,"aw",@nobits
	.sectionflags	@""
	.align	16
	.zero		1024


//--------------------- .nv.shared.reserved.0     --------------------------
	.section	.nv.shared.reserved.0,"aw",@nobits
	.weak		__nv_reservedSMEM_offset_0_alias
	.size		__nv_reservedSMEM_offset_0_alias, 0, 0
	.other		__nv_reservedSMEM_offset_0_alias,@"STO_CUDA_RESERVED_SHARED STV_DEFAULT"
__nv_reservedSMEM_offset_0_alias:
	.zero		0


//--------------------- .nv.global                --------------------------
	.section	.nv.global,"aw",@nobits
.nv.global:
	.type		_ZN39_INTERNAL_f0100082_4_k_cu_6a5b0623_62944cute1_E,@object
	.size		_ZN39_INTERNAL_f0100082_4_k_cu_6a5b0623_62944cute1_E,(_ZN39_INTERNAL_f0100082_4_k_cu_6a5b0623_62944cuda3std3__45__cpo6cbeginE - _ZN39_INTERNAL_f0100082_4_k_cu_6a5b0623_62944cute1_E)
_ZN39_INTERNAL_f0100082_4_k_cu_6a5b0623_62944cute1_E:
	.zero		1
	.type		_ZN39_INTERNAL_f0100082_4_k_cu_6a5b0623_62944cuda3std3__45__cpo6cbeginE,@object
	.size		_ZN39_INTERNAL_f0100082_4_k_cu_6a5b0623_62944cuda3std3__45__cpo6cbeginE,(_ZN39_INTERNAL_f0100082_4_k_cu_6a5b0623_62944cuda3std3__48in_placeE - _ZN39_INTERNAL_f0100082_4_k_cu_6a5b0623_62944cuda3std3__45__cpo6cbeginE)
_ZN39_INTERNAL_f0100082_4_k_cu_6a5b0623_62944cuda3std3__45__cpo6cbeginE:
	.zero		1
	.type		_ZN39_INTERNAL_f0100082_4_k_cu_6a5b0623_62944cuda3std3__48in_placeE,@object
	.size		_ZN39_INTERNAL_f0100082_4_k_cu_6a5b0623_62944cuda3std3__48in_placeE,(_ZN39_INTERNAL_f0100082_4_k_cu_6a5b0623_62944cuda3std6ranges3__45__cpo9iter_moveE - _ZN39_INTERNAL_f0100082_4_k_cu_6a5b0623_62944cuda3std3__48in_placeE)
_ZN39_INTERNAL_f0100082_4_k_cu_6a5b0623_62944cuda3std3__48in_placeE:
	.zero		1
	.type		_ZN39_INTERNAL_f0100082_4_k_cu_6a5b0623_62944cuda3std6ranges3__45__cpo9iter_moveE,@object
	.size		_ZN39_INTERNAL_f0100082_4_k_cu_6a5b0623_62944cuda3std6ranges3__45__cpo9iter_moveE,(_ZN39_INTERNAL_f0100082_4_k_cu_6a5b0623_62944cuda3std3__45__cpo5beginE - _ZN39_INTERNAL_f0100082_4_k_cu_6a5b0623_62944cuda3std6ranges3__45__cpo9iter_moveE)
_ZN39_INTERNAL_f0100082_4_k_cu_6a5b0623_62944cuda3std6ranges3__45__cpo9iter_moveE:
	.zero		1
	.type		_ZN39_INTERNAL_f0100082_4_k_cu_6a5b0623_62944cuda3std3__45__cpo5beginE,@object
	.size		_ZN39_INTERNAL_f0100082_4_k_cu_6a5b0623_62944cuda3std3__45__cpo5beginE,(_ZN39_INTERNAL_f0100082_4_k_cu_6a5b0623_62944cuda3std3__441_GLOBAL__N__f0100082_4_k_cu_6a5b0623_62946ignoreE - _ZN39_INTERNAL_f0100082_4_k_cu_6a5b0623_62944cuda3std3__45__cpo5beginE)
_ZN39_INTERNAL_f0100082_4_k_cu_6a5b0623_62944cuda3std3__45__cpo5beginE:
	.zero		1
	.type		_ZN39_INTERNAL_f0100082_4_k_cu_6a5b0623_62944cuda3std3__441_GLOBAL__N__f0100082_4_k_cu_6a5b0623_62946ignoreE,@object
	.size		_ZN39_INTERNAL_f0100082_4_k_cu_6a5b0623_62944cuda3std3__441_GLOBAL__N__f0100082_4_k_cu_6a5b0623_62946ignoreE,(_ZN39_INTERNAL_f0100082_4_k_cu_6a5b0623_62944cute7productE - _ZN39_INTERNAL_f0100082_4_k_cu_6a5b0623_62944cuda3std3__441_GLOBAL__N__f0100082_4_k_cu_6a5b0623_62946ignoreE)
_ZN39_INTERNAL_f0100082_4_k_cu_6a5b0623_62944cuda3std3__441_GLOBAL__N__f0100082_4_k_cu_6a5b0623_62946ignoreE:
	.zero		1
	.type		_ZN39_INTERNAL_f0100082_4_k_cu_6a5b0623_62944cute7productE,@object
	.size		_ZN39_INTERNAL_f0100082_4_k_cu_6a5b0623_62944cute7productE,(_ZN39_INTERNAL_f0100082_4_k_cu_6a5b0623_62944cuda3std3__45__cpo3endE - _ZN39_INTERNAL_f0100082_4_k_cu_6a5b0623_62944cute7productE)
_ZN39_INTERNAL_f0100082_4_k_cu_6a5b0623_62944cute7productE:
	.zero		1
	.type		_ZN39_INTERNAL_f0100082_4_k_cu_6a5b0623_62944cuda3std3__45__cpo3endE,@object
	.size		_ZN39_INTERNAL_f0100082_4_k_cu_6a5b0623_62944cuda3std3__45__cpo3endE,(_ZN39_INTERNAL_f0100082_4_k_cu_6a5b0623_62944cuda3std3__419piecewise_constructE - _ZN39_INTERNAL_f0100082_4_k_cu_6a5b0623_62944cuda3std3__45__cpo3endE)
_ZN39_INTERNAL_f0100082_4_k_cu_6a5b0623_62944cuda3std3__45__cpo3endE:
	.zero		1
	.type		_ZN39_INTERNAL_f0100082_4_k_cu_6a5b0623_62944cuda3std3__419piecewise_constructE,@object
	.size		_ZN39_INTERNAL_f0100082_4_k_cu_6a5b0623_62944cuda3std3__419piecewise_constructE,(_ZN39_INTERNAL_f0100082_4_k_cu_6a5b0623_62944cuda3std3__45__cpo4cendE - _ZN39_INTERNAL_f0100082_4_k_cu_6a5b0623_62944cuda3std3__419piecewise_constructE)
_ZN39_INTERNAL_f0100082_4_k_cu_6a5b0623_62944cuda3std3__419piecewise_constructE:
	.zero		1
	.type		_ZN39_INTERNAL_f0100082_4_k_cu_6a5b0623_62944cuda3std3__45__cpo4cendE,@object
	.size		_ZN39_INTERNAL_f0100082_4_k_cu_6a5b0623_62944cuda3std3__45__cpo4cendE,(_ZN39_INTERNAL_f0100082_4_k_cu_6a5b0623_62944cuda3std6ranges3__45__cpo4swapE - _ZN39_INTERNAL_f0100082_4_k_cu_6a5b0623_62944cuda3std3__45__cpo4cendE)
_ZN39_INTERNAL_f0100082_4_k_cu_6a5b0623_62944cuda3std3__45__cpo4cendE:
	.zero		1
	.type		_ZN39_INTERNAL_f0100082_4_k_cu_6a5b0623_62944cuda3std6ranges3__45__cpo4swapE,@object
	.size		_ZN39_INTERNAL_f0100082_4_k_cu_6a5b0623_62944cuda3std6ranges3__45__cpo4swapE,(.L_8 - _ZN39_INTERNAL_f0100082_4_k_cu_6a5b0623_62944cuda3std6ranges3__45__cpo4swapE)
_ZN39_INTERNAL_f0100082_4_k_cu_6a5b0623_62944cuda3std6ranges3__45__cpo4swapE:
	.zero		1
.L_8:


//--------------------- .nv.constant0._ZN7cutlass13device_kernelINS_4gemm6kernel13GemmUniversalIN4cute5tupleIJiiiiEEENS1_10collective13CollectiveMmaINS1_34MainloopSm90TmaGmmaWarpSpecializedILi5ENS5_IJNS4_1CILi1EEENSA_ILi2EEESB_EEENS1_35KernelTmaWarpSpecializedCooperativeEEENS5_IJNSA_ILi256EEENSA_ILi64EEESH_EEENS_10tfloat32_tENS5_IJlSB_lEEESJ_SK_NS4_8TiledMMAINS4_8MMA_AtomIJNS4_4SM904GMMA29MMA_64x64x8_F32TF32TF32_SS_TNILNSO_7ScaleInE1ELSQ_1EEEEEENS4_6LayoutINS5_IJSC_SB_SB_EEENS5_IJSB_NSA_ILi0EEESV_EEEEENS5_IJNS4_10UnderscoreESY_SY_EEEEENS4_23SM90_TMA_LOAD_MULTICASTENS4_14ComposedLayoutINS4_7SwizzleILi3ELi4ELi3EEENS4_18smem_ptr_flag_bitsILi32EEENST_INS5_IJNSA_ILi8EEENSA_ILi32EEEEEENS5_IJS18_SB_EEEEEEEvNS4_8identityENS4_13SM90_TMA_LOADES1C_vS1D_EENS_8epilogue10collective6detail29Sm90TmaWarpSpecializedAdapterINS1H_15DefaultEpilogueISJ_SK_SK_NS1G_6thread17LinearCombinationISJ_Li1EffLNS1L_9ScaleType4KindE0ELNS_15FloatRoundStyleE2ESJ_EENS1_15EpilogueDefaultEEEEEvvEEEEvNT_6ParamsE --------------------------
	.section	.nv.constant0._ZN7cutlass13device_kernelINS_4gemm6kernel13GemmUniversalIN4cute5tupleIJiiiiEEENS1_10collective13CollectiveMmaINS1_34MainloopSm90TmaGmmaWarpSpecializedILi5ENS5_IJNS4_1CILi1EEENSA_ILi2EEESB_EEENS1_35KernelTmaWarpSpecializedCooperativeEEENS5_IJNSA_ILi256EEENSA_ILi64EEESH_EEENS_10tfloat32_tENS5_IJlSB_lEEESJ_SK_NS4_8TiledMMAINS4_8MMA_AtomIJNS4_4SM904GMMA29MMA_64x64x8_F32TF32TF32_SS_TNILNSO_7ScaleInE1ELSQ_1EEEEEENS4_6LayoutINS5_IJSC_SB_SB_EEENS5_IJSB_NSA_ILi0EEESV_EEEEENS5_IJNS4_10UnderscoreESY_SY_EEEEENS4_23SM90_TMA_LOAD_MULTICASTENS4_14ComposedLayoutINS4_7SwizzleILi3ELi4ELi3EEENS4_18smem_ptr_flag_bitsILi32EEENST_INS5_IJNSA_ILi8EEENSA_ILi32EEEEEENS5_IJS18_SB_EEEEEEEvNS4_8identityENS4_13SM90_TMA_LOADES1C_vS1D_EENS_8epilogue10collective6detail29Sm90TmaWarpSpecializedAdapterINS1H_15DefaultEpilogueISJ_SK_SK_NS1G_6thread17LinearCombinationISJ_Li1EffLNS1L_9ScaleType4KindE0ELNS_15FloatRoundStyleE2ESJ_EENS1_15EpilogueDefaultEEEEEvvEEEEvNT_6ParamsE,"a",@progbits
	.sectionflags	@""
	.align	4
.nv.constant0._ZN7cutlass13device_kernelINS_4gemm6kernel13GemmUniversalIN4cute5tupleIJiiiiEEENS1_10collective13CollectiveMmaINS1_34MainloopSm90TmaGmmaWarpSpecializedILi5ENS5_IJNS4_1CILi1EEENSA_ILi2EEESB_EEENS1_35KernelTmaWarpSpecializedCooperativeEEENS5_IJNSA_ILi256EEENSA_ILi64EEESH_EEENS_10tfloat32_tENS5_IJlSB_lEEESJ_SK_NS4_8TiledMMAINS4_8MMA_AtomIJNS4_4SM904GMMA29MMA_64x64x8_F32TF32TF32_SS_TNILNSO_7ScaleInE1ELSQ_1EEEEEENS4_6LayoutINS5_IJSC_SB_SB_EEENS5_IJSB_NSA_ILi0EEESV_EEEEENS5_IJNS4_10UnderscoreESY_SY_EEEEENS4_23SM90_TMA_LOAD_MULTICASTENS4_14ComposedLayoutINS4_7SwizzleILi3ELi4ELi3EEENS4_18smem_ptr_flag_bitsILi32EEENST_INS5_IJNSA_ILi8EEENSA_ILi32EEEEEENS5_IJS18_SB_EEEEEEEvNS4_8identityENS4_13SM90_TMA_LOADES1C_vS1D_EENS_8epilogue10collective6detail29Sm90TmaWarpSpecializedAdapterINS1H_15DefaultEpilogueISJ_SK_SK_NS1G_6thread17LinearCombinationISJ_Li1EffLNS1L_9ScaleType4KindE0ELNS_15FloatRoundStyleE2ESJ_EENS1_15EpilogueDefaultEEEEEvvEEEEvNT_6ParamsE:
	.zero		1664


//--------------------- SYMBOLS --------------------------

	.type		.nv.reservedSmem.offset0,@object
	.size		.nv.reservedSmem.offset0,0x4
	.type		__assertfail,@function
